	.target	sm_90a

	.elftype	@"ET_EXEC"


//--------------------- .note.nv.tkinfo           --------------------------
	.section	.note.nv.tkinfo,"",@"SHT_NOTE"
	.sectionflags	@"SHF_NOTE_NV_TKINFO"
	.tkinfo
        /*0018*/ 	.word	0x00000002
        /*0030*/ 	.string	""
        /*0030*/ 	.string	"ptxas"
        /*0030*/ 	.string	"Cuda compilation tools, release 13.0, V13.0.88"
        /*0030*/ 	.string	"Build cuda_13.0.r13.0/compiler.36424714_0"
        /*0030*/ 	.string	"-arch sm_90a -m 64 "



//--------------------- .note.nv.cuinfo           --------------------------
	.section	.note.nv.cuinfo,"",@"SHT_NOTE"
	.sectionflags	@"SHF_NOTE_NV_CUINFO"
        /*0018*/ 	.short	0x0002
        /*001a*/ 	.short	0x005a
        /*001c*/ 	.short	0x0082
	.zero		2


//--------------------- .nv.info                  --------------------------
	.section	.nv.info,"",@"SHT_CUDA_INFO"
	.align	4


	//----- nvinfo : EIATTR_REGCOUNT
	.align		4
        /*0000*/ 	.byte	0x04, 0x2f
        /*0002*/ 	.short	(.L_15 - .L_14)
	.align		4
.L_14:
        /*0004*/ 	.word	index@(_ZN7cutlass13device_kernelINS_4gemm6kernel13GemmUniversalIN4cute5tupleIJiiiiEEENS1_10collective13CollectiveMmaINS1_34MainloopSm90TmaGmmaWarpSpecializedILi5ENS5_IJNS4_1CILi2EEESB_NSA_ILi1EEEEEENS1_32KernelTmaWarpSpecializedPingpongEEENS5_IJNSA_ILi64EEENSA_ILi128EEESG_EEENS_10tfloat32_tENS5_IJlSC_lEEESJ_SK_NS4_8TiledMMAINS4_8MMA_AtomIJNS4_4SM904GMMA30MMA_64x128x8_F32TF32TF32_SS_TNILNSO_7ScaleInE1ELSQ_1EEEEEENS4_6LayoutINS5_IJSC_SC_SC_EEENS5_IJNSA_ILi0EEESV_SV_EEEEENS5_IJNS4_10UnderscoreESY_SY_EEEEENS4_23SM90_TMA_LOAD_MULTICASTENS4_14ComposedLayoutINS4_7SwizzleILi3ELi4ELi3EEENS4_18smem_ptr_flag_bitsILi32EEENST_INS5_IJNSA_ILi8EEENSA_ILi32EEEEEENS5_IJS18_SC_EEEEEEEvNS4_8identityES11_S1C_vS1D_EENS_8epilogue10collective6detail29Sm90TmaWarpSpecializedAdapterINS1G_15DefaultEpilogueISJ_SK_SK_NS1F_6thread17LinearCombinationISJ_Li1EffLNS1K_9ScaleType4KindE0ELNS_15FloatRoundStyleE2ESJ_EENS1_15EpilogueDefaultEEEEEvvEEEEvNT_6ParamsE)
        /*0008*/ 	.word	0x000000a8


	//----- nvinfo : EIATTR_FRAME_SIZE
	.align		4
.L_15:
        /*000c*/ 	.byte	0x04, 0x11
        /*000e*/ 	.short	(.L_17 - .L_16)
	.align		4
.L_16:
        /*0010*/ 	.word	index@(_ZN7cutlass13device_kernelINS_4gemm6kernel13GemmUniversalIN4cute5tupleIJiiiiEEENS1_10collective13CollectiveMmaINS1_34MainloopSm90TmaGmmaWarpSpecializedILi5ENS5_IJNS4_1CILi2EEESB_NSA_ILi1EEEEEENS1_32KernelTmaWarpSpecializedPingpongEEENS5_IJNSA_ILi64EEENSA_ILi128EEESG_EEENS_10tfloat32_tENS5_IJlSC_lEEESJ_SK_NS4_8TiledMMAINS4_8MMA_AtomIJNS4_4SM904GMMA30MMA_64x128x8_F32TF32TF32_SS_TNILNSO_7ScaleInE1ELSQ_1EEEEEENS4_6LayoutINS5_IJSC_SC_SC_EEENS5_IJNSA_ILi0EEESV_SV_EEEEENS5_IJNS4_10UnderscoreESY_SY_EEEEENS4_23SM90_TMA_LOAD_MULTICASTENS4_14ComposedLayoutINS4_7SwizzleILi3ELi4ELi3EEENS4_18smem_ptr_flag_bitsILi32EEENST_INS5_IJNSA_ILi8EEENSA_ILi32EEEEEENS5_IJS18_SC_EEEEEEEvNS4_8identityES11_S1C_vS1D_EENS_8epilogue10collective6detail29Sm90TmaWarpSpecializedAdapterINS1G_15DefaultEpilogueISJ_SK_SK_NS1F_6thread17LinearCombinationISJ_Li1EffLNS1K_9ScaleType4KindE0ELNS_15FloatRoundStyleE2ESJ_EENS1_15EpilogueDefaultEEEEEvvEEEEvNT_6ParamsE)
        /*0014*/ 	.word	0x00000008


	//----- nvinfo : EIATTR_MIN_STACK_SIZE
	.align		4
.L_17:
        /*0018*/ 	.byte	0x04, 0x12
        /*001a*/ 	.short	(.L_19 - .L_18)
	.align		4
.L_18:
        /*001c*/ 	.word	index@(_ZN7cutlass13device_kernelINS_4gemm6kernel13GemmUniversalIN4cute5tupleIJiiiiEEENS1_10collective13CollectiveMmaINS1_34MainloopSm90TmaGmmaWarpSpecializedILi5ENS5_IJNS4_1CILi2EEESB_NSA_ILi1EEEEEENS1_32KernelTmaWarpSpecializedPingpongEEENS5_IJNSA_ILi64EEENSA_ILi128EEESG_EEENS_10tfloat32_tENS5_IJlSC_lEEESJ_SK_NS4_8TiledMMAINS4_8MMA_AtomIJNS4_4SM904GMMA30MMA_64x128x8_F32TF32TF32_SS_TNILNSO_7ScaleInE1ELSQ_1EEEEEENS4_6LayoutINS5_IJSC_SC_SC_EEENS5_IJNSA_ILi0EEESV_SV_EEEEENS5_IJNS4_10UnderscoreESY_SY_EEEEENS4_23SM90_TMA_LOAD_MULTICASTENS4_14ComposedLayoutINS4_7SwizzleILi3ELi4ELi3EEENS4_18smem_ptr_flag_bitsILi32EEENST_INS5_IJNSA_ILi8EEENSA_ILi32EEEEEENS5_IJS18_SC_EEEEEEEvNS4_8identityES11_S1C_vS1D_EENS_8epilogue10collective6detail29Sm90TmaWarpSpecializedAdapterINS1G_15DefaultEpilogueISJ_SK_SK_NS1F_6thread17LinearCombinationISJ_Li1EffLNS1K_9ScaleType4KindE0ELNS_15FloatRoundStyleE2ESJ_EENS1_15EpilogueDefaultEEEEEvvEEEEvNT_6ParamsE)
        /*0020*/ 	.word	0x00000008
.L_19:


//--------------------- .nv.compat                --------------------------
	.section	.nv.compat,"",@"SHT_CUDA_COMPAT_INFO"
	.align	4
        /*0000*/ 	.byte	0x02, 0x09, 0x01, 0x00, 0x02, 0x02, 0x04, 0x00, 0x02, 0x05, 0x05, 0x00, 0x03, 0x07, 0x01, 0x01
        /*0010*/ 	.byte	0x02, 0x03, 0x01, 0x00, 0x02, 0x06, 0x01, 0x00, 0x04, 0x0b, 0x08, 0x00, 0x00, 0x00, 0x00, 0x00
        /*0020*/ 	.byte	0x00, 0x00, 0x00, 0x00


//--------------------- .nv.info._ZN7cutlass13device_kernelINS_4gemm6kernel13GemmUniversalIN4cute5tupleIJiiiiEEENS1_10collective13CollectiveMmaINS1_34MainloopSm90TmaGmmaWarpSpecializedILi5ENS5_IJNS4_1CILi2EEESB_NSA_ILi1EEEEEENS1_32KernelTmaWarpSpecializedPingpongEEENS5_IJNSA_ILi64EEENSA_ILi128EEESG_EEENS_10tfloat32_tENS5_IJlSC_lEEESJ_SK_NS4_8TiledMMAINS4_8MMA_AtomIJNS4_4SM904GMMA30MMA_64x128x8_F32TF32TF32_SS_TNILNSO_7ScaleInE1ELSQ_1EEEEEENS4_6LayoutINS5_IJSC_SC_SC_EEENS5_IJNSA_ILi0EEESV_SV_EEEEENS5_IJNS4_10UnderscoreESY_SY_EEEEENS4_23SM90_TMA_LOAD_MULTICASTENS4_14ComposedLayoutINS4_7SwizzleILi3ELi4ELi3EEENS4_18smem_ptr_flag_bitsILi32EEENST_INS5_IJNSA_ILi8EEENSA_ILi32EEEEEENS5_IJS18_SC_EEEEEEEvNS4_8identityES11_S1C_vS1D_EENS_8epilogue10collective6detail29Sm90TmaWarpSpecializedAdapterINS1G_15DefaultEpilogueISJ_SK_SK_NS1F_6thread17LinearCombinationISJ_Li1EffLNS1K_9ScaleType4KindE0ELNS_15FloatRoundStyleE2ESJ_EENS1_15EpilogueDefaultEEEEEvvEEEEvNT_6ParamsE --------------------------
	.section	.nv.info._ZN7cutlass13device_kernelINS_4gemm6kernel13GemmUniversalIN4cute5tupleIJiiiiEEENS1_10collective13CollectiveMmaINS1_34MainloopSm90TmaGmmaWarpSpecializedILi5ENS5_IJNS4_1CILi2EEESB_NSA_ILi1EEEEEENS1_32KernelTmaWarpSpecializedPingpongEEENS5_IJNSA_ILi64EEENSA_ILi128EEESG_EEENS_10tfloat32_tENS5_IJlSC_lEEESJ_SK_NS4_8TiledMMAINS4_8MMA_AtomIJNS4_4SM904GMMA30MMA_64x128x8_F32TF32TF32_SS_TNILNSO_7ScaleInE1ELSQ_1EEEEEENS4_6LayoutINS5_IJSC_SC_SC_EEENS5_IJNSA_ILi0EEESV_SV_EEEEENS5_IJNS4_10UnderscoreESY_SY_EEEEENS4_23SM90_TMA_LOAD_MULTICASTENS4_14ComposedLayoutINS4_7SwizzleILi3ELi4ELi3EEENS4_18smem_ptr_flag_bitsILi32EEENST_INS5_IJNSA_ILi8EEENSA_ILi32EEEEEENS5_IJS18_SC_EEEEEEEvNS4_8identityES11_S1C_vS1D_EENS_8epilogue10collective6detail29Sm90TmaWarpSpecializedAdapterINS1G_15DefaultEpilogueISJ_SK_SK_NS1F_6thread17LinearCombinationISJ_Li1EffLNS1K_9ScaleType4KindE0ELNS_15FloatRoundStyleE2ESJ_EENS1_15EpilogueDefaultEEEEEvvEEEEvNT_6ParamsE,"",@"SHT_CUDA_INFO"
	.sectionflags	@""
	.align	4


	//----- nvinfo : EIATTR_CUDA_API_VERSION
	.align		4
        /*0000*/ 	.byte	0x04, 0x37
        /*0002*/ 	.short	(.L_21 - .L_20)
.L_20:
        /*0004*/ 	.word	0x00000082


	//----- nvinfo : EIATTR_KPARAM_INFO
	.align		4
.L_21:
        /*0008*/ 	.byte	0x04, 0x17
        /*000a*/ 	.short	(.L_23 - .L_22)
.L_22:
        /*000c*/ 	.word	0x00000000
        /*0010*/ 	.short	0x0000
        /*0012*/ 	.short	0x0070
        /*0014*/ 	.byte	0x00, 0xf0, 0x01, 0x10


	//----- nvinfo : EIATTR_SPARSE_MMA_MASK
	.align		4
.L_23:
        /*0018*/ 	.byte	0x03, 0x50
        /*001a*/ 	.short	0x0000


	//----- nvinfo : EIATTR_MAXREG_COUNT
	.align		4
        /*001c*/ 	.byte	0x03, 0x1b
        /*001e*/ 	.short	0x00a8


	//----- nvinfo : EIATTR_NUM_BARRIERS
	.align		4
        /*0020*/ 	.byte	0x02, 0x4c
        /*0022*/ 	.byte	0x01
	.zero		1


	//----- nvinfo : EIATTR_EXTERNS
	.align		4
        /*0024*/ 	.byte	0x04, 0x0f
        /*0026*/ 	.short	(.L_25 - .L_24)


	//   ....[0]....
	.align		4
.L_24:
        /*0028*/ 	.word	index@(__assertfail)


	//----- nvinfo : EIATTR_ANNOTATIONS
	.align		4
.L_25:
        /*002c*/ 	.byte	0x04, 0x55
        /*002e*/ 	.short	(.L_27 - .L_26)


	//   ....[0]....
.L_26:
        /*0030*/ 	.word	0x00000001
        /*0034*/ 	.byte	0xd0, 0x0d, 0x00, 0x00, 0x01, 0x00, 0x00, 0x00, 0x80, 0x14, 0x00, 0x00, 0x01, 0x00, 0x00, 0x00
        /*0044*/ 	.byte	0x00, 0x67, 0x00, 0x00, 0x01, 0x00, 0x00, 0x00, 0xf0, 0x74, 0x00, 0x00


	//----- nvinfo : EIATTR_MERCURY_ISA_VERSION
	.align		4
.L_27:
        /*0050*/ 	.byte	0x03, 0x5f
        /*0052*/ 	.short	0x0101


	//----- nvinfo : EIATTR_INT_WARP_WIDE_INSTR_OFFSETS
	.align		4
        /*0054*/ 	.byte	0x04, 0x31
        /*0056*/ 	.short	(.L_29 - .L_28)


	//   ....[0]....
.L_28:
        /*0058*/ 	.word	0x00000510


	//   ....[1]....
        /*005c*/ 	.word	0x00000530


	//   ....[2]....
        /*0060*/ 	.word	0x00000550


	//   ....[3]....
        /*0064*/ 	.word	0x00000610


	//   ....[4]....
        /*0068*/ 	.word	0x00000630


	//   ....[5]....
        /*006c*/ 	.word	0x00000690


	//   ....[6]....
        /*0070*/ 	.word	0x000007a0


	//   ....[7]....
        /*0074*/ 	.word	0x000007d0


	//   ....[8]....
        /*0078*/ 	.word	0x000024c0


	//----- nvinfo : EIATTR_COOP_GROUP_MASK_REGIDS
	.align		4
.L_29:
        /*007c*/ 	.byte	0x04, 0x29
        /*007e*/ 	.short	(.L_31 - .L_30)


	//   ....[0]....
.L_30:
        /*0080*/ 	.word	0xffffffff


	//   ....[1]....
        /*0084*/ 	.word	0xffffffff


	//   ....[2]....
        /*0088*/ 	.word	0xffffffff


	//   ....[3]....
        /*008c*/ 	.word	0xffffffff


	//   ....[4]....
        /*0090*/ 	.word	0xffffffff


	//   ....[5]....
        /*0094*/ 	.word	0xffffffff


	//   ....[6]....
        /*0098*/ 	.word	0xffffffff


	//----- nvinfo : EIATTR_COOP_GROUP_INSTR_OFFSETS
	.align		4
.L_31:
        /*009c*/ 	.byte	0x04, 0x28
        /*009e*/ 	.short	(.L_33 - .L_32)


	//   ....[0]....
.L_32:
        /*00a0*/ 	.word	0x00000070


	//   ....[1]....
        /*00a4*/ 	.word	0x00000080


	//   ....[2]....
        /*00a8*/ 	.word	0x00000140


	//   ....[3]....
        /*00ac*/ 	.word	0x000002f0


	//   ....[4]....
        /*00b0*/ 	.word	0x00000330


	//   ....[5]....
        /*00b4*/ 	.word	0x000003b0


	//   ....[6]....
        /*00b8*/ 	.word	0x00000980


	//----- nvinfo : EIATTR_REG_RECONFIG
	.align		4
.L_33:
        /*00bc*/ 	.byte	0x01, 0x54
	.zero		2


	//----- nvinfo : EIATTR_SYSCALL_OFFSETS
	.align		4
        /*00c0*/ 	.byte	0x04, 0x46
        /*00c2*/ 	.short	(.L_35 - .L_34)


	//   ....[0]....
.L_34:
        /*00c4*/ 	.word	0x000018f0


	//----- nvinfo : EIATTR_MBARRIER_INSTR_OFFSETS
	.align		4
.L_35:
        /*00c8*/ 	.byte	0x04, 0x39
        /*00ca*/ 	.short	(.L_37 - .L_36)


	//   ....[0]....
.L_36:
        /*00cc*/ 	.word	0x00000240
        /*00d0*/ 	.word	0x000000ff
        /*00d4*/ 	.word	0x00000000
        /*00d8*/ 	.short	0x0100
        /*00da*/ 	.byte	0x08
	.zero		1


	//   ....[1]....
        /*00dc*/ 	.word	0x00000250
        /*00e0*/ 	.word	0x000000ff
        /*00e4*/ 	.word	0x00000028
        /*00e8*/ 	.short	0x0100
        /*00ea*/ 	.byte	0x08
	.zero		1


	//   ....[2]....
        /*00ec*/ 	.word	0x00000260
        /*00f0*/ 	.word	0x000000ff
        /*00f4*/ 	.word	0x00000008
        /*00f8*/ 	.short	0x0100
        /*00fa*/ 	.byte	0x08
	.zero		1


	//   ....[3]....
        /*00fc*/ 	.word	0x00000270
        /*0100*/ 	.word	0x000000ff
        /*0104*/ 	.word	0x00000030
        /*0108*/ 	.short	0x0100
        /*010a*/ 	.byte	0x08
	.zero		1


	//   ....[4]....
        /*010c*/ 	.word	0x00000280
        /*0110*/ 	.word	0x000000ff
        /*0114*/ 	.word	0x00000010
        /*0118*/ 	.short	0x0100
        /*011a*/ 	.byte	0x08
	.zero		1


	//   ....[5]....
        /*011c*/ 	.word	0x00000290
        /*0120*/ 	.word	0x000000ff
        /*0124*/ 	.word	0x00000038
        /*0128*/ 	.short	0x0100
        /*012a*/ 	.byte	0x08
	.zero		1


	//   ....[6]....
        /*012c*/ 	.word	0x000002a0
        /*0130*/ 	.word	0x000000ff
        /*0134*/ 	.word	0x00000018
        /*0138*/ 	.short	0x0100
        /*013a*/ 	.byte	0x08
	.zero		1


	//   ....[7]....
        /*013c*/ 	.word	0x000002b0
        /*0140*/ 	.word	0x000000ff
        /*0144*/ 	.word	0x00000040
        /*0148*/ 	.short	0x0100
        /*014a*/ 	.byte	0x08
	.zero		1


	//   ....[8]....
        /*014c*/ 	.word	0x000002c0
        /*0150*/ 	.word	0x000000ff
        /*0154*/ 	.word	0x00000020
        /*0158*/ 	.short	0x0100
        /*015a*/ 	.byte	0x08
	.zero		1


	//   ....[9]....
        /*015c*/ 	.word	0x000002d0
        /*0160*/ 	.word	0x000000ff
        /*0164*/ 	.word	0x00000048
        /*0168*/ 	.short	0x0100
        /*016a*/ 	.byte	0x08
	.zero		1


	//   ....[10]....
        /*016c*/ 	.word	0x00000820
        /*0170*/ 	.word	0x000000ff
        /*0174*/ 	.word	0x00000080
        /*0178*/ 	.short	0x0100
        /*017a*/ 	.byte	0x08
	.zero		1


	//   ....[11]....
        /*017c*/ 	.word	0x000008b0
        /*0180*/ 	.word	0x000000ff
        /*0184*/ 	.word	0x00000088
        /*0188*/ 	.short	0x0100
        /*018a*/ 	.byte	0x08
	.zero		1


	//   ....[12]....
        /*018c*/ 	.word	0x00000900
        /*0190*/ 	.word	0x000000ff
        /*0194*/ 	.word	0x00000060
        /*0198*/ 	.short	0x0100
        /*019a*/ 	.byte	0x09
	.zero		1


	//   ....[13]....
        /*019c*/ 	.word	0x00000910
        /*01a0*/ 	.word	0x000000ff
        /*01a4*/ 	.word	0x00000068
        /*01a8*/ 	.short	0x0100
        /*01aa*/ 	.byte	0x09
	.zero		1


	//   ....[14]....
        /*01ac*/ 	.word	0x00000920
        /*01b0*/ 	.word	0x000000ff
        /*01b4*/ 	.word	0x00000070
        /*01b8*/ 	.short	0x0100
        /*01ba*/ 	.byte	0x09
	.zero		1


	//   ....[15]....
        /*01bc*/ 	.word	0x00000930
        /*01c0*/ 	.word	0x000000ff
        /*01c4*/ 	.word	0x00000078
        /*01c8*/ 	.short	0x0100
        /*01ca*/ 	.byte	0x09
	.zero		1


	//   ....[16]....
        /*01cc*/ 	.word	0x000017b0
        /*01d0*/ 	.word	0x000000ff
        /*01d4*/ 	.word	0xfffffff8
        /*01d8*/ 	.short	0x010a
        /*01da*/ 	.byte	0x2b
	.zero		1


	//   ....[17]....
        /*01dc*/ 	.word	0x00001970
        /*01e0*/ 	.word	0x00000003
        /*01e4*/ 	.word	0x00000000
        /*01e8*/ 	.short	0x010a
        /*01ea*/ 	.byte	0x3f
	.zero		1


	//   ....[18]....
        /*01ec*/ 	.word	0x000019d0
        /*01f0*/ 	.word	0x00000003
        /*01f4*/ 	.word	0x00000000
        /*01f8*/ 	.short	0x010a
        /*01fa*/ 	.byte	0x3f
	.zero		1


	//   ....[19]....
        /*01fc*/ 	.word	0x00001ef0
        /*0200*/ 	.word	0x000000ff
        /*0204*/ 	.word	0x00000000
        /*0208*/ 	.short	0x010a
        /*020a*/ 	.byte	0x07
	.zero		1


	//   ....[20]....
        /*020c*/ 	.word	0x00001f30
        /*0210*/ 	.word	0x000000ff
        /*0214*/ 	.word	0x00000000
        /*0218*/ 	.short	0x010a
        /*021a*/ 	.byte	0x07
	.zero		1


	//   ....[21]....
        /*021c*/ 	.word	0x00002350
        /*0220*/ 	.word	0x00000005
        /*0224*/ 	.word	0x00000000
        /*0228*/ 	.short	0x0101
        /*022a*/ 	.byte	0x3f
	.zero		1


	//   ....[22]....
        /*022c*/ 	.word	0x00002460
        /*0230*/ 	.word	0x00000003
        /*0234*/ 	.word	0x00000000
        /*0238*/ 	.short	0x0101
        /*023a*/ 	.byte	0x2e
	.zero		1


	//   ....[23]....
        /*023c*/ 	.word	0x00002560
        /*0240*/ 	.word	0x00000003
        /*0244*/ 	.word	0x00000000
        /*0248*/ 	.short	0x0101
        /*024a*/ 	.byte	0x3f
	.zero		1


	//   ....[24]....
        /*024c*/ 	.word	0x000025e0
        /*0250*/ 	.word	0x000000ff
        /*0254*/ 	.word	0x00000008
        /*0258*/ 	.short	0x010a
        /*025a*/ 	.byte	0x2b
	.zero		1


	//   ....[25]....
        /*025c*/ 	.word	0x00006740
        /*0260*/ 	.word	0x00000000
        /*0264*/ 	.word	0x00000000
        /*0268*/ 	.short	0x0101
        /*026a*/ 	.byte	0x2e
	.zero		1


	//   ....[26]....
        /*026c*/ 	.word	0x00007150
        /*0270*/ 	.word	0x0000000b
        /*0274*/ 	.word	0x00000028
        /*0278*/ 	.short	0x010a
        /*027a*/ 	.byte	0x3f
	.zero		1


	//   ....[27]....
        /*027c*/ 	.word	0x00007620
        /*0280*/ 	.word	0x00000006
        /*0284*/ 	.word	0x00000088
        /*0288*/ 	.short	0x0101
        /*028a*/ 	.byte	0x3f
	.zero		1


	//   ....[28]....
        /*028c*/ 	.word	0x00007d40
        /*0290*/ 	.word	0x00000007
        /*0294*/ 	.word	0x00000000
        /*0298*/ 	.short	0x010a
        /*029a*/ 	.byte	0x3f
	.zero		1


	//   ....[29]....
        /*029c*/ 	.word	0x00007dc0
        /*02a0*/ 	.word	0x00000006
        /*02a4*/ 	.word	0x00000000
        /*02a8*/ 	.short	0x010a
        /*02aa*/ 	.byte	0x3f
	.zero		1


	//   ....[30]....
        /*02ac*/ 	.word	0x00007e50
        /*02b0*/ 	.word	0x00000007
        /*02b4*/ 	.word	0x00000000
        /*02b8*/ 	.short	0x010a
        /*02ba*/ 	.byte	0x3f
	.zero		1


	//   ....[31]....
        /*02bc*/ 	.word	0x00007ee0
        /*02c0*/ 	.word	0x00000006
        /*02c4*/ 	.word	0x00000000
        /*02c8*/ 	.short	0x010a
        /*02ca*/ 	.byte	0x3f
	.zero		1


	//   ....[32]....
        /*02cc*/ 	.word	0x00007f70
        /*02d0*/ 	.word	0x00000005
        /*02d4*/ 	.word	0x00000000
        /*02d8*/ 	.short	0x010a
        /*02da*/ 	.byte	0x3f
	.zero		1


	//   ....[33]....
        /*02dc*/ 	.word	0x00007fe0
        /*02e0*/ 	.word	0x00000003
        /*02e4*/ 	.word	0xfffffff8
        /*02e8*/ 	.short	0x010a
        /*02ea*/ 	.byte	0x3f
	.zero		1


	//   ....[34]....
        /*02ec*/ 	.word	0x00008030
        /*02f0*/ 	.word	0x00000003
        /*02f4*/ 	.word	0x00000000
        /*02f8*/ 	.short	0x010a
        /*02fa*/ 	.byte	0x3f
	.zero		1


	//   ....[35]....
        /*02fc*/ 	.word	0x00008090
        /*0300*/ 	.word	0x00000005
        /*0304*/ 	.word	0x00000000
        /*0308*/ 	.short	0x010a
        /*030a*/ 	.byte	0x3f
	.zero		1


	//   ....[36]....
        /*030c*/ 	.word	0x000080f0
        /*0310*/ 	.word	0x00000003
        /*0314*/ 	.word	0x00000008
        /*0318*/ 	.short	0x010a
        /*031a*/ 	.byte	0x3f
	.zero		1


	//   ....[37]....
        /*031c*/ 	.word	0x000081c0
        /*0320*/ 	.word	0x0000000b
        /*0324*/ 	.word	0x00000028
        /*0328*/ 	.short	0x010a
        /*032a*/ 	.byte	0x3f
	.zero		1


	//   ....[38]....
        /*032c*/ 	.word	0x00008290
        /*0330*/ 	.word	0x00000007
        /*0334*/ 	.word	0x00000000
        /*0338*/ 	.short	0x010a
        /*033a*/ 	.byte	0x3f
	.zero		1


	//   ....[39]....
        /*033c*/ 	.word	0x000082e0
        /*0340*/ 	.word	0x00000006
        /*0344*/ 	.word	0x00000000
        /*0348*/ 	.short	0x010a
        /*034a*/ 	.byte	0x3f
	.zero		1


	//   ....[40]....
        /*034c*/ 	.word	0x00008330
        /*0350*/ 	.word	0x00000007
        /*0354*/ 	.word	0x00000000
        /*0358*/ 	.short	0x010a
        /*035a*/ 	.byte	0x3f
	.zero		1


	//   ....[41]....
        /*035c*/ 	.word	0x00008380
        /*0360*/ 	.word	0x00000006
        /*0364*/ 	.word	0x00000000
        /*0368*/ 	.short	0x010a
        /*036a*/ 	.byte	0x3f
	.zero		1


	//----- nvinfo : EIATTR_NUM_MBARRIERS
	.align		4
.L_37:
        /*036c*/ 	.byte	0x03, 0x38
        /*036e*/ 	.short	0x0010


	//----- nvinfo : EIATTR_EXIT_INSTR_OFFSETS
	.align		4
        /*0370*/ 	.byte	0x04, 0x1c
        /*0372*/ 	.short	(.L_39 - .L_38)


	//   ....[0]....
.L_38:
        /*0374*/ 	.word	0x00001410


	//   ....[1]....
        /*0378*/ 	.word	0x00001470


	//   ....[2]....
        /*037c*/ 	.word	0x00006d60


	//   ....[3]....
        /*0380*/ 	.word	0x00006d90


	//   ....[4]....
        /*0384*/ 	.word	0x00007fc0


	//----- nvinfo : EIATTR_MAX_THREADS
	.align		4
.L_39:
        /*0388*/ 	.byte	0x04, 0x05
        /*038a*/ 	.short	(.L_41 - .L_40)
.L_40:
        /*038c*/ 	.word	0x00000180
        /*0390*/ 	.word	0x00000001
        /*0394*/ 	.word	0x00000001


	//----- nvinfo : EIATTR_CRS_STACK_SIZE
	.align		4
.L_41:
        /*0398*/ 	.byte	0x04, 0x1e
        /*039a*/ 	.short	(.L_43 - .L_42)
.L_42:
        /*039c*/ 	.word	0x00000000


	//----- nvinfo : EIATTR_CBANK_PARAM_SIZE
	.align		4
.L_43:
        /*03a0*/ 	.byte	0x03, 0x19
        /*03a2*/ 	.short	0x0470


	//----- nvinfo : EIATTR_PARAM_CBANK
	.align		4
        /*03a4*/ 	.byte	0x04, 0x0a
        /*03a6*/ 	.short	(.L_45 - .L_44)
	.align		4
.L_44:
        /*03a8*/ 	.word	index@(.nv.constant0._ZN7cutlass13device_kernelINS_4gemm6kernel13GemmUniversalIN4cute5tupleIJiiiiEEENS1_10collective13CollectiveMmaINS1_34MainloopSm90TmaGmmaWarpSpecializedILi5ENS5_IJNS4_1CILi2EEESB_NSA_ILi1EEEEEENS1_32KernelTmaWarpSpecializedPingpongEEENS5_IJNSA_ILi64EEENSA_ILi128EEESG_EEENS_10tfloat32_tENS5_IJlSC_lEEESJ_SK_NS4_8TiledMMAINS4_8MMA_AtomIJNS4_4SM904GMMA30MMA_64x128x8_F32TF32TF32_SS_TNILNSO_7ScaleInE1ELSQ_1EEEEEENS4_6LayoutINS5_IJSC_SC_SC_EEENS5_IJNSA_ILi0EEESV_SV_EEEEENS5_IJNS4_10UnderscoreESY_SY_EEEEENS4_23SM90_TMA_LOAD_MULTICASTENS4_14ComposedLayoutINS4_7SwizzleILi3ELi4ELi3EEENS4_18smem_ptr_flag_bitsILi32EEENST_INS5_IJNSA_ILi8EEENSA_ILi32EEEEEENS5_IJS18_SC_EEEEEEEvNS4_8identityES11_S1C_vS1D_EENS_8epilogue10collective6detail29Sm90TmaWarpSpecializedAdapterINS1G_15DefaultEpilogueISJ_SK_SK_NS1F_6thread17LinearCombinationISJ_Li1EffLNS1K_9ScaleType4KindE0ELNS_15FloatRoundStyleE2ESJ_EENS1_15EpilogueDefaultEEEEEvvEEEEvNT_6ParamsE)
        /*03ac*/ 	.short	0x0210
        /*03ae*/ 	.short	0x0470


	//----- nvinfo : EIATTR_SW_WAR
	.align		4
.L_45:
        /*03b0*/ 	.byte	0x04, 0x36
        /*03b2*/ 	.short	(.L_47 - .L_46)
.L_46:
        /*03b4*/ 	.word	0x00000008
.L_47:


//--------------------- .nv.callgraph             --------------------------
	.section	.nv.callgraph,"",@"SHT_CUDA_CALLGRAPH"
	.align	4
	.sectionentsize	8
	.align		4
        /*0000*/ 	.word	0x00000000
	.align		4
        /*0004*/ 	.word	0xffffffff
	.align		4
        /*0008*/ 	.word	index@(_ZN7cutlass13device_kernelINS_4gemm6kernel13GemmUniversalIN4cute5tupleIJiiiiEEENS1_10collective13CollectiveMmaINS1_34MainloopSm90TmaGmmaWarpSpecializedILi5ENS5_IJNS4_1CILi2EEESB_NSA_ILi1EEEEEENS1_32KernelTmaWarpSpecializedPingpongEEENS5_IJNSA_ILi64EEENSA_ILi128EEESG_EEENS_10tfloat32_tENS5_IJlSC_lEEESJ_SK_NS4_8TiledMMAINS4_8MMA_AtomIJNS4_4SM904GMMA30MMA_64x128x8_F32TF32TF32_SS_TNILNSO_7ScaleInE1ELSQ_1EEEEEENS4_6LayoutINS5_IJSC_SC_SC_EEENS5_IJNSA_ILi0EEESV_SV_EEEEENS5_IJNS4_10UnderscoreESY_SY_EEEEENS4_23SM90_TMA_LOAD_MULTICASTENS4_14ComposedLayoutINS4_7SwizzleILi3ELi4ELi3EEENS4_18smem_ptr_flag_bitsILi32EEENST_INS5_IJNSA_ILi8EEENSA_ILi32EEEEEENS5_IJS18_SC_EEEEEEEvNS4_8identityES11_S1C_vS1D_EENS_8epilogue10collective6detail29Sm90TmaWarpSpecializedAdapterINS1G_15DefaultEpilogueISJ_SK_SK_NS1F_6thread17LinearCombinationISJ_Li1EffLNS1K_9ScaleType4KindE0ELNS_15FloatRoundStyleE2ESJ_EENS1_15EpilogueDefaultEEEEEvvEEEEvNT_6ParamsE)
	.align		4
        /*000c*/ 	.word	index@(__assertfail)
	.align		4
        /*0010*/ 	.word	0x00000000
	.align		4
        /*0014*/ 	.word	0xfffffffe
	.align		4
        /*0018*/ 	.word	0x00000000
	.align		4
        /*001c*/ 	.word	0xfffffffd
	.align		4
        /*0020*/ 	.word	0x00000000
	.align		4
        /*0024*/ 	.word	0xfffffffc


//--------------------- .nv.constant4             --------------------------
	.section	.nv.constant4,"a",@progbits
	.align	8
	.align		8
.nv.constant4:
        /*0000*/ 	.dword	__assertfail
	.align		8
        /*0008*/ 	.dword	__unnamed_1
	.align		8
        /*0010*/ 	.dword	_ZN39_INTERNAL_7bf83928_4_k_cu_e97d97ea_72424cuda3std3__45__cpo5beginE
	.align		8
        /*0018*/ 	.dword	_ZN39_INTERNAL_7bf83928_4_k_cu_e97d97ea_72424cuda3std3__45__cpo3endE
	.align		8
        /*0020*/ 	.dword	_ZN39_INTERNAL_7bf83928_4_k_cu_e97d97ea_72424cuda3std3__45__cpo6cbeginE
	.align		8
        /*0028*/ 	.dword	_ZN39_INTERNAL_7bf83928_4_k_cu_e97d97ea_72424cuda3std3__45__cpo4cendE
	.align		8
        /*0030*/ 	.dword	_ZN39_INTERNAL_7bf83928_4_k_cu_e97d97ea_72424cuda3std3__441_GLOBAL__N__7bf83928_4_k_cu_e97d97ea_72426ignoreE
	.align		8
        /*0038*/ 	.dword	_ZN39_INTERNAL_7bf83928_4_k_cu_e97d97ea_72424cuda3std3__419piecewise_constructE
	.align		8
        /*0040*/ 	.dword	_ZN39_INTERNAL_7bf83928_4_k_cu_e97d97ea_72424cuda3std3__48in_placeE
	.align		8
        /*0048*/ 	.dword	_ZN39_INTERNAL_7bf83928_4_k_cu_e97d97ea_72424cuda3std6ranges3__45__cpo4swapE
	.align		8
        /*0050*/ 	.dword	_ZN39_INTERNAL_7bf83928_4_k_cu_e97d97ea_72424cuda3std6ranges3__45__cpo9iter_moveE
	.align		8
        /*0058*/ 	.dword	_ZN39_INTERNAL_7bf83928_4_k_cu_e97d97ea_72424cute7productE
	.align		8
        /*0060*/ 	.dword	_ZN39_INTERNAL_7bf83928_4_k_cu_e97d97ea_72424cute1_E
	.align		8
        /*0068*/ 	.dword	$str$22
	.align		8
        /*0070*/ 	.dword	$str$23


//--------------------- .text._ZN7cutlass13device_kernelINS_4gemm6kernel13GemmUniversalIN4cute5tupleIJiiiiEEENS1_10collective13CollectiveMmaINS1_34MainloopSm90TmaGmmaWarpSpecializedILi5ENS5_IJNS4_1CILi2EEESB_NSA_ILi1EEEEEENS1_32KernelTmaWarpSpecializedPingpongEEENS5_IJNSA_ILi64EEENSA_ILi128EEESG_EEENS_10tfloat32_tENS5_IJlSC_lEEESJ_SK_NS4_8TiledMMAINS4_8MMA_AtomIJNS4_4SM904GMMA30MMA_64x128x8_F32TF32TF32_SS_TNILNSO_7ScaleInE1ELSQ_1EEEEEENS4_6LayoutINS5_IJSC_SC_SC_EEENS5_IJNSA_ILi0EEESV_SV_EEEEENS5_IJNS4_10UnderscoreESY_SY_EEEEENS4_23SM90_TMA_LOAD_MULTICASTENS4_14ComposedLayoutINS4_7SwizzleILi3ELi4ELi3EEENS4_18smem_ptr_flag_bitsILi32EEENST_INS5_IJNSA_ILi8EEENSA_ILi32EEEEEENS5_IJS18_SC_EEEEEEEvNS4_8identityES11_S1C_vS1D_EENS_8epilogue10collective6detail29Sm90TmaWarpSpecializedAdapterINS1G_15DefaultEpilogueISJ_SK_SK_NS1F_6thread17LinearCombinationISJ_Li1EffLNS1K_9ScaleType4KindE0ELNS_15FloatRoundStyleE2ESJ_EENS1_15EpilogueDefaultEEEEEvvEEEEvNT_6ParamsE --------------------------
	.section	.text._ZN7cutlass13device_kernelINS_4gemm6kernel13GemmUniversalIN4cute5tupleIJiiiiEEENS1_10collective13CollectiveMmaINS1_34MainloopSm90TmaGmmaWarpSpecializedILi5ENS5_IJNS4_1CILi2EEESB_NSA_ILi1EEEEEENS1_32KernelTmaWarpSpecializedPingpongEEENS5_IJNSA_ILi64EEENSA_ILi128EEESG_EEENS_10tfloat32_tENS5_IJlSC_lEEESJ_SK_NS4_8TiledMMAINS4_8MMA_AtomIJNS4_4SM904GMMA30MMA_64x128x8_F32TF32TF32_SS_TNILNSO_7ScaleInE1ELSQ_1EEEEEENS4_6LayoutINS5_IJSC_SC_SC_EEENS5_IJNSA_ILi0EEESV_SV_EEEEENS5_IJNS4_10UnderscoreESY_SY_EEEEENS4_23SM90_TMA_LOAD_MULTICASTENS4_14ComposedLayoutINS4_7SwizzleILi3ELi4ELi3EEENS4_18smem_ptr_flag_bitsILi32EEENST_INS5_IJNSA_ILi8EEENSA_ILi32EEEEEENS5_IJS18_SC_EEEEEEEvNS4_8identityES11_S1C_vS1D_EENS_8epilogue10collective6detail29Sm90TmaWarpSpecializedAdapterINS1G_15DefaultEpilogueISJ_SK_SK_NS1F_6thread17LinearCombinationISJ_Li1EffLNS1K_9ScaleType4KindE0ELNS_15FloatRoundStyleE2ESJ_EENS1_15EpilogueDefaultEEEEEvvEEEEvNT_6ParamsE,"ax",@progbits
	.align	128
.text._ZN7cutlass13device_kernelINS_4gemm6kernel13GemmUniversalIN4cute5tupleIJiiiiEEENS1_10collective13CollectiveMmaINS1_34MainloopSm90TmaGmmaWarpSpecializedILi5ENS5_IJNS4_1CILi2EEESB_NSA_ILi1EEEEEENS1_32KernelTmaWarpSpecializedPingpongEEENS5_IJNSA_ILi64EEENSA_ILi128EEESG_EEENS_10tfloat32_tENS5_IJlSC_lEEESJ_SK_NS4_8TiledMMAINS4_8MMA_AtomIJNS4_4SM904GMMA30MMA_64x128x8_F32TF32TF32_SS_TNILNSO_7ScaleInE1ELSQ_1EEEEEENS4_6LayoutINS5_IJSC_SC_SC_EEENS5_IJNSA_ILi0EEESV_SV_EEEEENS5_IJNS4_10UnderscoreESY_SY_EEEEENS4_23SM90_TMA_LOAD_MULTICASTENS4_14ComposedLayoutINS4_7SwizzleILi3ELi4ELi3EEENS4_18smem_ptr_flag_bitsILi32EEENST_INS5_IJNSA_ILi8EEENSA_ILi32EEEEEENS5_IJS18_SC_EEEEEEEvNS4_8identityES11_S1C_vS1D_EENS_8epilogue10collective6detail29Sm90TmaWarpSpecializedAdapterINS1G_15DefaultEpilogueISJ_SK_SK_NS1F_6thread17LinearCombinationISJ_Li1EffLNS1K_9ScaleType4KindE0ELNS_15FloatRoundStyleE2ESJ_EENS1_15EpilogueDefaultEEEEEvvEEEEvNT_6ParamsE:
        .type           _ZN7cutlass13device_kernelINS_4gemm6kernel13GemmUniversalIN4cute5tupleIJiiiiEEENS1_10collective13CollectiveMmaINS1_34MainloopSm90TmaGmmaWarpSpecializedILi5ENS5_IJNS4_1CILi2EEESB_NSA_ILi1EEEEEENS1_32KernelTmaWarpSpecializedPingpongEEENS5_IJNSA_ILi64EEENSA_ILi128EEESG_EEENS_10tfloat32_tENS5_IJlSC_lEEESJ_SK_NS4_8TiledMMAINS4_8MMA_AtomIJNS4_4SM904GMMA30MMA_64x128x8_F32TF32TF32_SS_TNILNSO_7ScaleInE1ELSQ_1EEEEEENS4_6LayoutINS5_IJSC_SC_SC_EEENS5_IJNSA_ILi0EEESV_SV_EEEEENS5_IJNS4_10UnderscoreESY_SY_EEEEENS4_23SM90_TMA_LOAD_MULTICASTENS4_14ComposedLayoutINS4_7SwizzleILi3ELi4ELi3EEENS4_18smem_ptr_flag_bitsILi32EEENST_INS5_IJNSA_ILi8EEENSA_ILi32EEEEEENS5_IJS18_SC_EEEEEEEvNS4_8identityES11_S1C_vS1D_EENS_8epilogue10collective6detail29Sm90TmaWarpSpecializedAdapterINS1G_15DefaultEpilogueISJ_SK_SK_NS1F_6thread17LinearCombinationISJ_Li1EffLNS1K_9ScaleType4KindE0ELNS_15FloatRoundStyleE2ESJ_EENS1_15EpilogueDefaultEEEEEvvEEEEvNT_6ParamsE,@function
        .size           _ZN7cutlass13device_kernelINS_4gemm6kernel13GemmUniversalIN4cute5tupleIJiiiiEEENS1_10collective13CollectiveMmaINS1_34MainloopSm90TmaGmmaWarpSpecializedILi5ENS5_IJNS4_1CILi2EEESB_NSA_ILi1EEEEEENS1_32KernelTmaWarpSpecializedPingpongEEENS5_IJNSA_ILi64EEENSA_ILi128EEESG_EEENS_10tfloat32_tENS5_IJlSC_lEEESJ_SK_NS4_8TiledMMAINS4_8MMA_AtomIJNS4_4SM904GMMA30MMA_64x128x8_F32TF32TF32_SS_TNILNSO_7ScaleInE1ELSQ_1EEEEEENS4_6LayoutINS5_IJSC_SC_SC_EEENS5_IJNSA_ILi0EEESV_SV_EEEEENS5_IJNS4_10UnderscoreESY_SY_EEEEENS4_23SM90_TMA_LOAD_MULTICASTENS4_14ComposedLayoutINS4_7SwizzleILi3ELi4ELi3EEENS4_18smem_ptr_flag_bitsILi32EEENST_INS5_IJNSA_ILi8EEENSA_ILi32EEEEEENS5_IJS18_SC_EEEEEEEvNS4_8identityES11_S1C_vS1D_EENS_8epilogue10collective6detail29Sm90TmaWarpSpecializedAdapterINS1G_15DefaultEpilogueISJ_SK_SK_NS1F_6thread17LinearCombinationISJ_Li1EffLNS1K_9ScaleType4KindE0ELNS_15FloatRoundStyleE2ESJ_EENS1_15EpilogueDefaultEEEEEvvEEEEvNT_6ParamsE,(.L_x_203 - _ZN7cutlass13device_kernelINS_4gemm6kernel13GemmUniversalIN4cute5tupleIJiiiiEEENS1_10collective13CollectiveMmaINS1_34MainloopSm90TmaGmmaWarpSpecializedILi5ENS5_IJNS4_1CILi2EEESB_NSA_ILi1EEEEEENS1_32KernelTmaWarpSpecializedPingpongEEENS5_IJNSA_ILi64EEENSA_ILi128EEESG_EEENS_10tfloat32_tENS5_IJlSC_lEEESJ_SK_NS4_8TiledMMAINS4_8MMA_AtomIJNS4_4SM904GMMA30MMA_64x128x8_F32TF32TF32_SS_TNILNSO_7ScaleInE1ELSQ_1EEEEEENS4_6LayoutINS5_IJSC_SC_SC_EEENS5_IJNSA_ILi0EEESV_SV_EEEEENS5_IJNS4_10UnderscoreESY_SY_EEEEENS4_23SM90_TMA_LOAD_MULTICASTENS4_14ComposedLayoutINS4_7SwizzleILi3ELi4ELi3EEENS4_18smem_ptr_flag_bitsILi32EEENST_INS5_IJNSA_ILi8EEENSA_ILi32EEEEEENS5_IJS18_SC_EEEEEEEvNS4_8identityES11_S1C_vS1D_EENS_8epilogue10collective6detail29Sm90TmaWarpSpecializedAdapterINS1G_15DefaultEpilogueISJ_SK_SK_NS1F_6thread17LinearCombinationISJ_Li1EffLNS1K_9ScaleType4KindE0ELNS_15FloatRoundStyleE2ESJ_EENS1_15EpilogueDefaultEEEEEvvEEEEvNT_6ParamsE)
        .other          _ZN7cutlass13device_kernelINS_4gemm6kernel13GemmUniversalIN4cute5tupleIJiiiiEEENS1_10collective13CollectiveMmaINS1_34MainloopSm90TmaGmmaWarpSpecializedILi5ENS5_IJNS4_1CILi2EEESB_NSA_ILi1EEEEEENS1_32KernelTmaWarpSpecializedPingpongEEENS5_IJNSA_ILi64EEENSA_ILi128EEESG_EEENS_10tfloat32_tENS5_IJlSC_lEEESJ_SK_NS4_8TiledMMAINS4_8MMA_AtomIJNS4_4SM904GMMA30MMA_64x128x8_F32TF32TF32_SS_TNILNSO_7ScaleInE1ELSQ_1EEEEEENS4_6LayoutINS5_IJSC_SC_SC_EEENS5_IJNSA_ILi0EEESV_SV_EEEEENS5_IJNS4_10UnderscoreESY_SY_EEEEENS4_23SM90_TMA_LOAD_MULTICASTENS4_14ComposedLayoutINS4_7SwizzleILi3ELi4ELi3EEENS4_18smem_ptr_flag_bitsILi32EEENST_INS5_IJNSA_ILi8EEENSA_ILi32EEEEEENS5_IJS18_SC_EEEEEEEvNS4_8identityES11_S1C_vS1D_EENS_8epilogue10collective6detail29Sm90TmaWarpSpecializedAdapterINS1G_15DefaultEpilogueISJ_SK_SK_NS1F_6thread17LinearCombinationISJ_Li1EffLNS1K_9ScaleType4KindE0ELNS_15FloatRoundStyleE2ESJ_EENS1_15EpilogueDefaultEEEEEvvEEEEvNT_6ParamsE,@"STO_CUDA_ENTRY STV_DEFAULT"
_ZN7cutlass13device_kernelINS_4gemm6kernel13GemmUniversalIN4cute5tupleIJiiiiEEENS1_10collective13CollectiveMmaINS1_34MainloopSm90TmaGmmaWarpSpecializedILi5ENS5_IJNS4_1CILi2EEESB_NSA_ILi1EEEEEENS1_32KernelTmaWarpSpecializedPingpongEEENS5_IJNSA_ILi64EEENSA_ILi128EEESG_EEENS_10tfloat32_tENS5_IJlSC_lEEESJ_SK_NS4_8TiledMMAINS4_8MMA_AtomIJNS4_4SM904GMMA30MMA_64x128x8_F32TF32TF32_SS_TNILNSO_7ScaleInE1ELSQ_1EEEEEENS4_6LayoutINS5_IJSC_SC_SC_EEENS5_IJNSA_ILi0EEESV_SV_EEEEENS5_IJNS4_10UnderscoreESY_SY_EEEEENS4_23SM90_TMA_LOAD_MULTICASTENS4_14ComposedLayoutINS4_7SwizzleILi3ELi4ELi3EEENS4_18smem_ptr_flag_bitsILi32EEENST_INS5_IJNSA_ILi8EEENSA_ILi32EEEEEENS5_IJS18_SC_EEEEEEEvNS4_8identityES11_S1C_vS1D_EENS_8epilogue10collective6detail29Sm90TmaWarpSpecializedAdapterINS1G_15DefaultEpilogueISJ_SK_SK_NS1F_6thread17LinearCombinationISJ_Li1EffLNS1K_9ScaleType4KindE0ELNS_15FloatRoundStyleE2ESJ_EENS1_15EpilogueDefaultEEEEEvvEEEEvNT_6ParamsE:
[----:B------:R-:W0:Y:S02]  /*0000*/  LDC R1, c[0x0][0x28] ;  /* 0x00000a00ff017b82 */ /* 0x000e240000000800 */
[----:B0-----:R-:W-:Y:S01]  /*0010*/  VIADD R1, R1, 0xfffffff8 ;  /* 0xfffffff801017836 */ /* 0x001fe20000000000 */
[----:B------:R-:W0:Y:S01]  /*0020*/  S2R R4, SR_TID.X ;  /* 0x0000000000047919 */ /* 0x000e220000002100 */
[----:B------:R-:W-:Y:S01]  /*0030*/  ELECT P0, URZ, PT ;  /* 0x00000000003f782f */ /* 0x000fe20003800000 */
[----:B------:R-:W-:Y:S01]  /*0040*/  BSSY B0, `(.L_x_0) ;  /* 0x000000f000007945 */ /* 0x000fe20003800000 */
[--C-:B0-----:R-:W-:Y:S02]  /*0050*/  SHF.R.U32.HI R0, RZ, 0x5, R4.reuse ;  /* 0x00000005ff007819 */ /* 0x101fe40000011604 */
[----:B------:R-:W-:-:S03]  /*0060*/  SHF.R.U32.HI R7, RZ, 0x7, R4 ;  /* 0x00000007ff077819 */ /* 0x000fc60000011604 */
[----:B------:R-:W0:Y:S04]  /*0070*/  SHFL.IDX PT, R2, R0, RZ, 0x1f ;  /* 0x00001fff00027589 */ /* 0x000e2800000e0000 */
[----:B------:R1:W2:Y:S01]  /*0080*/  SHFL.IDX PT, R10, R7, RZ, 0x1f ;  /* 0x00001fff070a7589 */ /* 0x0002a200000e0000 */
[----:B0-----:R-:W-:-:S13]  /*0090*/  ISETP.NE.OR P0, PT, R2, RZ, !P0 ;  /* 0x000000ff0200720c */ /* 0x001fda0004705670 */
[----:B-12---:R-:W-:Y:S05]  /*00a0*/  @P0 BRA `(.L_x_1) ;  /* 0x0000000000200947 */ /* 0x006fea0003800000 */
[----:B------:R-:W-:Y:S02]  /*00b0*/  ULDC.64 UR4, c[0x0][0x198] ;  /* 0x0000660000047ab9 */ /* 0x000fe40000000a00 */
[----:B------:R-:W-:Y:S02]  /*00c0*/  UIADD3 UR6, UP0, UR4, 0xf0, URZ ;  /* 0x000000f004067890 */ /* 0x000fe4000ff1e03f */
[----:B------:R-:W-:Y:S02]  /*00d0*/  UIADD3 UR4, UP1, UR4, 0x1f0, URZ ;  /* 0x000001f004047890 */ /* 0x000fe4000ff3e03f */
[----:B------:R-:W-:Y:S02]  /*00e0*/  UIADD3.X UR7, URZ, UR5, URZ, UP0, !UPT ;  /* 0x000000053f077290 */ /* 0x000fe400087fe43f */
[----:B------:R-:W-:-:S07]  /*00f0*/  UIADD3.X UR5, URZ, UR5, URZ, UP1, !UPT ;  /* 0x000000053f057290 */ /* 0x000fce0008ffe43f */
[----:B------:R0:W-:Y:S02]  /*0100*/  UTMACCTL.PF [UR6] ;  /* 0x00000000060079b9 */ /* 0x0001e40008040000 */
[----:B------:R0:W-:Y:S02]  /*0110*/  UTMACCTL.PF [UR4] ;  /* 0x00000000040079b9 */ /* 0x0001e40008040000 */
[----:B0-----:R-:W-:Y:S01]  /*0120*/  NOP ;  /* 0x0000000000007918 */ /* 0x001fe20000000000 */
.L_x_1:
[----:B------:R-:W-:Y:S05]  /*0130*/  BSYNC B0 ;  /* 0x0000000000007941 */ /* 0x000fea0003800000 */
.L_x_0:
[----:B------:R-:W0:Y:S02]  /*0140*/  SHFL.IDX PT, R9, R0, RZ, 0x1f ;  /* 0x00001fff00097589 */ /* 0x000e2400000e0000 */
[----:B0-----:R-:W-:-:S13]  /*0150*/  ISETP.NE.AND P0, PT, R9, RZ, PT ;  /* 0x000000ff0900720c */ /* 0x001fda0003f05270 */
[----:B------:R-:W-:Y:S05]  /*0160*/  @P0 BRA `(.L_x_2) ;  /* 0x0000000000600947 */ /* 0x000fea0003800000 */
[----:B------:R-:W0:Y:S01]  /*0170*/  S2UR UR8, SR_CgaCtaId ;  /* 0x00000000000879c3 */ /* 0x000e220000008800 */
[----:B------:R-:W-:Y:S01]  /*0180*/  UMOV UR4, 0x400 ;  /* 0x0000040000047882 */ /* 0x000fe20000000000 */
[----:B------:R-:W-:Y:S01]  /*0190*/  UMOV UR5, 0x1 ;  /* 0x0000000100057882 */ /* 0x000fe20000000000 */
[----:B------:R-:W-:Y:S01]  /*01a0*/  UMOV UR6, 0x3 ;  /* 0x0000000300067882 */ /* 0x000fe20000000000 */
[----:B------:R-:W-:Y:S01]  /*01b0*/  ELECT P0, URZ, PT ;  /* 0x00000000003f782f */ /* 0x000fe20003800000 */
[----:B------:R-:W-:-:S04]  /*01c0*/  UIADD3 UR6, -UR6, 0x100000, URZ ;  /* 0x0010000006067890 */ /* 0x000fc8000fffe13f */
[----:B------:R-:W-:Y:S02]  /*01d0*/  USHF.L.U32 UR7, UR6, 0xb, URZ ;  /* 0x0000000b06077899 */ /* 0x000fe4000800063f */
[----:B------:R-:W-:Y:S02]  /*01e0*/  USHF.L.U32 UR6, UR6, 0x1, URZ ;  /* 0x0000000106067899 */ /* 0x000fe4000800063f */
[----:B0-----:R-:W-:Y:S02]  /*01f0*/  ULEA UR8, UR8, UR4, 0x18 ;  /* 0x0000000408087291 */ /* 0x001fe4000f8ec03f */
[----:B------:R-:W-:-:S04]  /*0200*/  UIADD3 UR4, -UR5, 0x100000, URZ ;  /* 0x0010000005047890 */ /* 0x000fc8000fffe13f */
[----:B------:R-:W-:Y:S02]  /*0210*/  USHF.L.U32 UR5, UR4, 0xb, URZ ;  /* 0x0000000b04057899 */ /* 0x000fe4000800063f */
[----:B------:R-:W-:Y:S01]  /*0220*/  USHF.L.U32 UR4, UR4, 0x1, URZ ;  /* 0x0000000104047899 */ /* 0x000fe2000800063f */
[----:B------:R-:W0:Y:S11]  /*0230*/  FENCE.VIEW.ASYNC.S ;  /* 0x00000000000073c6 */ /* 0x000e360000000000 */
[----:B0-----:R0:W1:Y:S01]  /*0240*/  SYNCS.EXCH.64 URZ, [UR8], UR4 ;  /* 0x00000004083f75b2 */ /* 0x0010620008000100 */
[----:B------:R0:W2:Y:S01]  /*0250*/  SYNCS.EXCH.64 URZ, [UR8+0x28], UR6 ;  /* 0x00002806083f75b2 */ /* 0x0000a20008000100 */
[----:B------:R0:W3:Y:S01]  /*0260*/  SYNCS.EXCH.64 URZ, [UR8+0x8], UR4 ;  /* 0x00000804083f75b2 */ /* 0x0000e20008000100 */
[----:B------:R0:W4:Y:S01]  /*0270*/  SYNCS.EXCH.64 URZ, [UR8+0x30], UR6 ;  /* 0x00003006083f75b2 */ /* 0x0001220008000100 */
[----:B------:R0:W0:Y:S01]  /*0280*/  SYNCS.EXCH.64 URZ, [UR8+0x10], UR4 ;  /* 0x00001004083f75b2 */ /* 0x0000220008000100 */
[----:B------:R0:W0:Y:S01]  /*0290*/  SYNCS.EXCH.64 URZ, [UR8+0x38], UR6 ;  /* 0x00003806083f75b2 */ /* 0x0000220008000100 */
[----:B------:R0:W0:Y:S01]  /*02a0*/  SYNCS.EXCH.64 URZ, [UR8+0x18], UR4 ;  /* 0x00001804083f75b2 */ /* 0x0000220008000100 */
[----:B------:R0:W0:Y:S01]  /*02b0*/  SYNCS.EXCH.64 URZ, [UR8+0x40], UR6 ;  /* 0x00004006083f75b2 */ /* 0x0000220008000100 */
[----:B------:R0:W0:Y:S01]  /*02c0*/  SYNCS.EXCH.64 URZ, [UR8+0x20], UR4 ;  /* 0x00002004083f75b2 */ /* 0x0000220008000100 */
[----:B------:R0:W0:Y:S01]  /*02d0*/  SYNCS.EXCH.64 URZ, [UR8+0x48], UR6 ;  /* 0x00004806083f75b2 */ /* 0x0000220008000100 */
[----:B------:R-:W-:Y:S01]  /*02e0*/  NOP ;  /* 0x0000000000007918 */ /* 0x000fe20000000000 */
.L_x_2:
[----:B------:R-:W5:Y:S01]  /*02f0*/  SHFL.IDX PT, R12, R0, RZ, 0x1f ;  /* 0x00001fff000c7589 */ /* 0x000f6200000e0000 */
[----:B------:R-:W1:Y:S01]  /*0300*/  S2UR UR12, SR_CTAID.X ;  /* 0x00000000000c79c3 */ /* 0x000e620000002500 */
[----:B------:R-:W-:Y:S02]  /*0310*/  SHF.R.S32.HI R3, RZ, 0x1f, R4 ;  /* 0x0000001fff037819 */ /* 0x000fe40000011404 */
[----:B------:R-:W-:Y:S01]  /*0320*/  ELECT P0, URZ, PT ;  /* 0x00000000003f782f */ /* 0x000fe20003800000 */
[----:B------:R-:W2:Y:S01]  /*0330*/  SHFL.IDX PT, R11, R0, RZ, 0x1f ;  /* 0x00001fff000b7589 */ /* 0x000ea200000e0000 */
[----:B0-----:R-:W-:Y:S01]  /*0340*/  ULDC UR4, c[0x0][0x150] ;  /* 0x0000540000047ab9 */ /* 0x001fe20000000800 */
[----:B------:R-:W-:Y:S02]  /*0350*/  LEA.HI R3, R3, R4, RZ, 0x7 ;  /* 0x0000000403037211 */ /* 0x000fe400078f38ff */
[----:B------:R-:W-:Y:S01]  /*0360*/  ELECT P1, URZ, PT ;  /* 0x00000000003f782f */ /* 0x000fe20003820000 */
[----:B------:R-:W0:Y:S01]  /*0370*/  S2R R6, SR_CTAID.Y ;  /* 0x0000000000067919 */ /* 0x000e220000002600 */
[----:B------:R-:W3:Y:S01]  /*0380*/  LDC R14, c[0x0][0x144] ;  /* 0x00005100ff0e7b82 */ /* 0x000ee20000000800 */
[----:B------:R-:W-:Y:S01]  /*0390*/  LOP3.LUT R3, R3, 0xffffff80, RZ, 0xc0, !PT ;  /* 0xffffff8003037812 */ /* 0x000fe200078ec0ff */
[----:B------:R-:W-:Y:S01]  /*03a0*/  UMOV UR11, 0x80 ;  /* 0x00000080000b7882 */ /* 0x000fe20000000000 */
[----:B------:R-:W4:Y:S01]  /*03b0*/  SHFL.IDX PT, R16, R7, RZ, 0x1f ;  /* 0x00001fff07107589 */ /* 0x000f2200000e0000 */
[----:B------:R-:W-:Y:S01]  /*03c0*/  NOP ;  /* 0x0000000000007918 */ /* 0x000fe20000000000 */
[----:B------:R-:W-:Y:S01]  /*03d0*/  NOP ;  /* 0x0000000000007918 */ /* 0x000fe20000000000 */
[----:B------:R-:W-:Y:S01]  /*03e0*/  IMAD.IADD R5, R4, 0x1, -R3 ;  /* 0x0000000104057824 */ /* 0x000fe200078e0a03 */
[C---:B------:R-:W-:Y:S01]  /*03f0*/  ISETP.NE.AND P4, PT, R10.reuse, RZ, PT ;  /* 0x000000ff0a00720c */ /* 0x040fe20003f85270 */
[----:B------:R-:W4:Y:S01]  /*0400*/  LDC R15, c[0x0][0x140] ;  /* 0x00005000ff0f7b82 */ /* 0x000f220000000800 */
[----:B------:R-:W-:-:S02]  /*0410*/  VIADD R36, R10, 0xffffffff ;  /* 0xffffffff0a247836 */ /* 0x000fc40000000000 */
[----:B------:R-:W-:Y:S01]  /*0420*/  SHF.R.S32.HI R8, RZ, 0x1f, R5 ;  /* 0x0000001fff087819 */ /* 0x000fe20000011405 */
[----:B------:R-:W-:Y:S02]  /*0430*/  IMAD.MOV.U32 R89, RZ, RZ, 0x1 ;  /* 0x00000001ff597424 */ /* 0x000fe400078e00ff */
[----:B------:R-:W-:Y:S02]  /*0440*/  ISETP.GE.U32.AND P6, PT, R36, 0x2, PT ;  /* 0x000000022400780c */ /* 0x000fe40003fc6070 */
[----:B-----5:R-:W-:Y:S01]  /*0450*/  ISETP.NE.OR P0, PT, R12, RZ, !P0 ;  /* 0x000000ff0c00720c */ /* 0x020fe20004705670 */
[----:B------:R-:W5:Y:S01]  /*0460*/  LDC R25, c[0x0][0x148] ;  /* 0x00005200ff197b82 */ /* 0x000f620000000800 */
[----:B-1----:R-:W-:Y:S02]  /*0470*/  I2FP.F32.U32 R12, UR12 ;  /* 0x0000000c000c7c45 */ /* 0x002fe40008201000 */
[----:B------:R-:W-:Y:S02]  /*0480*/  LEA.HI R3, R8, R5, RZ, 0x3 ;  /* 0x0000000508037211 */ /* 0x000fe400078f18ff */
[----:B--2---:R-:W-:Y:S01]  /*0490*/  ISETP.NE.OR P1, PT, R11, RZ, !P1 ;  /* 0x000000ff0b00720c */ /* 0x004fe20004f25670 */
[----:B------:R-:W-:Y:S01]  /*04a0*/  FMUL R13, R12, UR4 ;  /* 0x000000040c0d7c20 */ /* 0x000fe20008400000 */
[--C-:B------:R-:W-:Y:S01]  /*04b0*/  SHF.R.S32.HI R0, RZ, 0x3, R3.reuse ;  /* 0x00000003ff007819 */ /* 0x100fe20000011403 */
[----:B------:R-:W-:Y:S01]  /*04c0*/  ULDC UR4, c[0x0][0x154] ;  /* 0x0000550000047ab9 */ /* 0x000fe20000000800 */
[----:B------:R-:W-:-:S02]  /*04d0*/  SHF.R.S32.HI R3, RZ, 0x1f, R3 ;  /* 0x0000001fff037819 */ /* 0x000fc40000011403 */
[----:B------:R-:W-:Y:S01]  /*04e0*/  SHF.R.S32.HI R12, RZ, 0x1f, R9 ;  /* 0x0000001fff0c7819 */ /* 0x000fe20000011409 */
[----:B------:R-:W1:Y:S01]  /*04f0*/  F2I.U32.TRUNC.NTZ R13, R13 ;  /* 0x0000000d000d7305 */ /* 0x000e62000020f000 */
[----:B------:R-:W-:Y:S01]  /*0500*/  LEA.HI R11, R3, R0, RZ, 0x2 ;  /* 0x00000000030b7211 */ /* 0x000fe200078f10ff */
[----:B------:R-:W-:Y:S01]  /*0510*/  VOTEU.ALL UP1, P0 ;  /* 0x00000000003f7886 */ /* 0x000fe20000020000 */
[----:B------:R-:W-:Y:S01]  /*0520*/  LEA.HI R12, R12, R9, RZ, 0x2 ;  /* 0x000000090c0c7211 */ /* 0x000fe200078f10ff */
[----:B------:R-:W-:Y:S01]  /*0530*/  VOTEU.ALL UP0, P0 ;  /* 0x00000000003f7886 */ /* 0x000fe20000000000 */
[----:B------:R-:W-:Y:S01]  /*0540*/  SHF.R.S32.HI R3, RZ, 0x1f, R2 ;  /* 0x0000001fff037819 */ /* 0x000fe20000011402 */
[----:B------:R-:W-:Y:S01]  /*0550*/  VOTEU.ALL UP2, P1 ;  /* 0x00000000003f7886 */ /* 0x000fe20000840000 */
[----:B------:R-:W-:Y:S01]  /*0560*/  LOP3.LUT R11, R11, 0xfffffffc, RZ, 0xc0, !PT ;  /* 0xfffffffc0b0b7812 */ /* 0x000fe200078ec0ff */
[----:B------:R-:W2:Y:S01]  /*0570*/  @!UP1 S2UR UR7, SR_CgaCtaId ;  /* 0x00000000000799c3 */ /* 0x000ea20000008800 */
[----:B------:R-:W-:Y:S01]  /*0580*/  LOP3.LUT R12, R12, 0x3ffffffc, RZ, 0xc0, !PT ;  /* 0x3ffffffc0c0c7812 */ /* 0x000fe200078ec0ff */
[----:B------:R-:W-:Y:S01]  /*0590*/  @!UP1 UMOV UR6, 0x400 ;  /* 0x0000040000069882 */ /* 0x000fe20000000000 */
[----:B------:R-:W-:Y:S01]  /*05a0*/  LEA.HI R3, R3, R2, RZ, 0x2 ;  /* 0x0000000203037211 */ /* 0x000fe200078f10ff */
[----:B------:R-:W-:Y:S01]  /*05b0*/  IMAD.IADD R11, R0, 0x1, -R11 ;  /* 0x00000001000b7824 */ /* 0x000fe200078e0a0b */
[----:B------:R-:W-:Y:S01]  /*05c0*/  @!UP2 UMOV UR9, 0x400 ;  /* 0x000004000009a882 */ /* 0x000fe20000000000 */
[----:B------:R-:W-:Y:S01]  /*05d0*/  IMAD.IADD R12, R9, 0x1, -R12 ;  /* 0x00000001090c7824 */ /* 0x000fe200078e0a0c */
[----:B------:R-:W-:Y:S01]  /*05e0*/  LOP3.LUT R3, R3, 0xfffffffc, RZ, 0xc0, !PT ;  /* 0xfffffffc03037812 */ /* 0x000fe200078ec0ff */
[----:B------:R-:W5:Y:S01]  /*05f0*/  @!UP2 S2UR UR10, SR_CgaCtaId ;  /* 0x00000000000aa9c3 */ /* 0x000f620000008800 */
[----:B-1----:R-:W-:Y:S01]  /*0600*/  IMAD.MOV R13, RZ, RZ, -R13 ;  /* 0x000000ffff0d7224 */ /* 0x002fe200078e0a0d */
[----:B------:R-:W-:Y:S01]  /*0610*/  VOTEU.ALL UP3, P1 ;  /* 0x00000000003f7886 */ /* 0x000fe20000860000 */
[----:B------:R-:W-:Y:S01]  /*0620*/  IMAD R11, R12, 0x4, R11 ;  /* 0x000000040c0b7824 */ /* 0x000fe200078e020b */
[----:B------:R-:W-:Y:S01]  /*0630*/  VOTEU.ALL UP4, P1 ;  /* 0x00000000003f7886 */ /* 0x000fe20000880000 */
[----:B------:R-:W-:Y:S01]  /*0640*/  IMAD.IADD R9, R2, 0x1, -R3 ;  /* 0x0000000102097824 */ /* 0x000fe200078e0a03 */
[----:B0-----:R-:W-:Y:S01]  /*0650*/  I2FP.F32.U32 R2, R6 ;  /* 0x0000000600027245 */ /* 0x001fe20000201000 */
[----:B---3--:R-:W-:Y:S01]  /*0660*/  IMAD R21, R14, R13, UR12 ;  /* 0x0000000c0e157e24 */ /* 0x008fe2000f8e020d */
[C---:B------:R-:W-:Y:S01]  /*0670*/  LEA.HI R0, R11.reuse, R11, RZ, 0x1 ;  /* 0x0000000b0b007211 */ /* 0x040fe200078f08ff */
[C---:B------:R-:W-:Y:S01]  /*0680*/  IMAD.SHL.U32 R88, R11.reuse, 0x4, RZ ;  /* 0x000000040b587824 */ /* 0x040fe200078e00ff */
[----:B------:R-:W-:Y:S01]  /*0690*/  VOTEU.ALL UP5, P1 ;  /* 0x00000000003f7886 */ /* 0x000fe200008a0000 */
[----:B------:R-:W-:Y:S01]  /*06a0*/  FMUL R2, R2, UR4 ;  /* 0x0000000402027c20 */ /* 0x000fe20008400000 */
[----:B------:R-:W-:Y:S01]  /*06b0*/  LOP3.LUT R0, R0, 0xfffffffe, RZ, 0xc0, !PT ;  /* 0xfffffffe00007812 */ /* 0x000fe200078ec0ff */
[----:B------:R-:W-:Y:S01]  /*06c0*/  UMOV UR4, 0x20 ;  /* 0x0000002000047882 */ /* 0x000fe20000000000 */
[----:B------:R-:W-:Y:S01]  /*06d0*/  LOP3.LUT R88, R11, 0xc, R88, 0x78, !PT ;  /* 0x0000000c0b587812 */ /* 0x000fe200078e7858 */
[----:B------:R-:W-:-:S04]  /*06e0*/  @!UP1 UIADD3 UR4, -UR4, 0x100000, URZ ;  /* 0x0010000004049890 */ /* 0x000fc8000fffe13f */
[----:B------:R-:W-:Y:S02]  /*06f0*/  @!UP1 USHF.L.U32 UR5, UR4, 0xb, URZ ;  /* 0x0000000b04059899 */ /* 0x000fe4000800063f */
[----:B------:R-:W-:Y:S01]  /*0700*/  @!UP1 USHF.L.U32 UR4, UR4, 0x1, URZ ;  /* 0x0000000104049899 */ /* 0x000fe2000800063f */
[----:B----4-:R-:W-:Y:S01]  /*0710*/  ISETP.EQ.U32.AND P2, PT, R15, 0x1, PT ;  /* 0x000000010f00780c */ /* 0x010fe20003f42070 */
[----:B------:R-:W-:Y:S01]  /*0720*/  IMAD.IADD R0, R11, 0x1, -R0 ;  /* 0x000000010b007824 */ /* 0x000fe200078e0a00 */
[----:B------:R-:W0:Y:S01]  /*0730*/  F2I.U32.TRUNC.NTZ R2, R2 ;  /* 0x0000000200027305 */ /* 0x000e22000020f000 */
[----:B--2---:R-:W-:Y:S01]  /*0740*/  @!UP1 ULEA UR8, UR7, UR6, 0x18 ;  /* 0x0000000607089291 */ /* 0x004fe2000f8ec03f */
[----:B------:R-:W-:Y:S01]  /*0750*/  R2UR UR43, R16 ;  /* 0x00000000102b72ca */ /* 0x000fe200000e0000 */
[----:B------:R-:W-:-:S04]  /*0760*/  @!UP2 UIADD3 UR6, -UR11, 0x100000, URZ ;  /* 0x001000000b06a890 */ /* 0x000fc8000fffe13f */
[----:B------:R-:W-:Y:S02]  /*0770*/  @!UP2 USHF.L.U32 UR7, UR6, 0xb, URZ ;  /* 0x0000000b0607a899 */ /* 0x000fe4000800063f */
[----:B------:R-:W-:Y:S01]  /*0780*/  @!UP2 USHF.L.U32 UR6, UR6, 0x1, URZ ;  /* 0x000000010606a899 */ /* 0x000fe2000800063f */
[----:B------:R-:W-:Y:S01]  /*0790*/  ISETP.NE.AND P3, PT, R0, R21, PT ;  /* 0x000000150000720c */ /* 0x000fe20003f65270 */
[----:B------:R-:W-:Y:S01]  /*07a0*/  VOTEU.ALL UP1, P0 ;  /* 0x00000000003f7886 */ /* 0x000fe20000020000 */
[----:B-----5:R-:W-:Y:S01]  /*07b0*/  @!UP2 ULEA UR9, UR10, UR9, 0x18 ;  /* 0x000000090a09a291 */ /* 0x020fe2000f8ec03f */
[----:B------:R-:W-:Y:S01]  /*07c0*/  LOP3.LUT P0, RZ, R5, 0x7, RZ, 0xc0, !PT ;  /* 0x0000000705ff7812 */ /* 0x000fe2000780c0ff */
[----:B------:R-:W-:Y:S01]  /*07d0*/  VOTEU.ALL UP2, P1 ;  /* 0x00000000003f7886 */ /* 0x000fe20000840000 */
[----:B------:R-:W-:Y:S02]  /*07e0*/  ISETP.NE.AND P1, PT, R9, 0x3, PT ;  /* 0x000000030900780c */ /* 0x000fe40003f25270 */
[----:B------:R-:W-:-:S02]  /*07f0*/  ISETP.LT.U32.AND P0, PT, R88, 0x4, !P0 ;  /* 0x000000045800780c */ /* 0x000fc40004701070 */
[----:B------:R-:W-:Y:S01]  /*0800*/  ISETP.EQ.OR P1, PT, R9, RZ, !P1 ;  /* 0x000000ff0900720c */ /* 0x000fe20004f22670 */
[----:B------:R-:W1:Y:S02]  /*0810*/  FENCE.VIEW.ASYNC.S ;  /* 0x00000000000073c6 */ /* 0x000e640000000000 */
[----:B-1----:R1:W2:Y:S01]  /*0820*/  @!UP0 SYNCS.EXCH.64 URZ, [UR8+0x80], UR4 ;  /* 0x00008004083f85b2 */ /* 0x0022a20008000100 */
[----:B0-----:R-:W-:Y:S01]  /*0830*/  IMAD.MOV R20, RZ, RZ, -R2 ;  /* 0x000000ffff147224 */ /* 0x001fe200078e0a02 */
[----:B------:R-:W-:-:S03]  /*0840*/  @P3 LEA.HI R0, R88, R88, RZ, 0x1 ;  /* 0x0000005858003211 */ /* 0x000fc600078f08ff */
[----:B------:R-:W-:Y:S01]  /*0850*/  IMAD R3, R25, R20, R6 ;  /* 0x0000001419037224 */ /* 0x000fe200078e0206 */
[----:B------:R-:W-:Y:S02]  /*0860*/  ISETP.EQ.AND P1, PT, R10, RZ, P1 ;  /* 0x000000ff0a00720c */ /* 0x000fe40000f22270 */
[----:B------:R-:W-:Y:S02]  /*0870*/  @P3 SHF.R.S32.HI R0, RZ, 0x1, R0 ;  /* 0x00000001ff003819 */ /* 0x000fe40000011400 */
[----:B------:R-:W-:Y:S02]  /*0880*/  SEL R23, RZ, 0x1, !P1 ;  /* 0x00000001ff177807 */ /* 0x000fe40004800000 */
[----:B------:R-:W-:Y:S02]  /*0890*/  @P3 ISETP.NE.AND P5, PT, R0, R3, PT ;  /* 0x000000030000320c */ /* 0x000fe40003fa5270 */
[----:B------:R-:W-:Y:S01]  /*08a0*/  SEL R0, RZ, 0x1, !P0 ;  /* 0x00000001ff007807 */ /* 0x000fe20004000000 */
[----:B------:R1:W0:Y:S01]  /*08b0*/  @!UP1 SYNCS.EXCH.64 URZ, [UR8+0x88], UR4 ;  /* 0x00008804083f95b2 */ /* 0x0002220008000100 */
[----:B------:R-:W-:Y:S01]  /*08c0*/  NOP ;  /* 0x0000000000007918 */ /* 0x000fe20000000000 */
[----:B------:R-:W-:-:S02]  /*08d0*/  @P3 SEL R89, RZ, 0x1, P5 ;  /* 0x00000001ff593807 */ /* 0x000fc40002800000 */
[----:B------:R-:W-:Y:S02]  /*08e0*/  SEL R23, R23, 0x2, P6 ;  /* 0x0000000217177807 */ /* 0x000fe40003000000 */
[----:B------:R-:W-:Y:S01]  /*08f0*/  LOP3.LUT R89, R89, R0, RZ, 0xc0, !PT ;  /* 0x0000000059597212 */ /* 0x000fe200078ec0ff */
[----:B------:R1:W3:Y:S01]  /*0900*/  @!UP2 SYNCS.EXCH.64 URZ, [UR9+0x60], UR6 ;  /* 0x00006006093fa5b2 */ /* 0x0002e20008000100 */
[----:B------:R1:W4:Y:S01]  /*0910*/  @!UP3 SYNCS.EXCH.64 URZ, [UR9+0x68], UR6 ;  /* 0x00006806093fb5b2 */ /* 0x0003220008000100 */
[----:B------:R1:W0:Y:S01]  /*0920*/  @!UP4 SYNCS.EXCH.64 URZ, [UR9+0x70], UR6 ;  /* 0x00007006093fc5b2 */ /* 0x0002220008000100 */
[----:B------:R1:W0:Y:S01]  /*0930*/  @!UP5 SYNCS.EXCH.64 URZ, [UR9+0x78], UR6 ;  /* 0x00007806093fd5b2 */ /* 0x0002220008000100 */
[----:B------:R-:W-:Y:S01]  /*0940*/  NOP ;  /* 0x0000000000007918 */ /* 0x000fe20000000000 */
[----:B-12---:R-:W-:Y:S05]  /*0950*/  @!P2 BRA `(.L_x_3) ;  /* 0x000000000008a947 */ /* 0x006fea0003800000 */
[----:B0--34-:R-:W-:Y:S01]  /*0960*/  UCGABAR_ARV ;  /* 0x00000000000079c7 */ /* 0x019fe20008000000 */
[----:B------:R-:W-:Y:S05]  /*0970*/  BRA `(.L_x_4) ;  /* 0x0000000000047947 */ /* 0x000fea0003800000 */
.L_x_3:
[----:B0--34-:R-:W-:Y:S01]  /*0980*/  NOP ;  /* 0x0000000000007918 */ /* 0x019fe20000000000 */
.L_x_4:
[----:B------:R-:W-:Y:S01]  /*0990*/  ULDC.64 UR4, c[0x0][0x598] ;  /* 0x0001660000047ab9 */ /* 0x000fe20000000a00 */
[----:B------:R-:W-:Y:S01]  /*09a0*/  ULDC.64 UR36, c[0x0][0x208] ;  /* 0x0000820000247ab9 */ /* 0x000fe20000000a00 */
[----:B------:R-:W-:-:S04]  /*09b0*/  ISETP.NE.U32.AND P0, PT, RZ, UR4, PT ;  /* 0x00000004ff007c0c */ /* 0x000fc8000bf05070 */
[----:B------:R-:W-:-:S13]  /*09c0*/  ISETP.NE.AND.EX P0, PT, RZ, UR5, PT, P0 ;  /* 0x00000005ff007c0c */ /* 0x000fda000bf05300 */
[----:B------:R-:W-:Y:S05]  /*09d0*/  @!P0 BRA `(.L_x_5) ;  /* 0x00000000001c8947 */ /* 0x000fea0003800000 */
[----:B------:R-:W0:Y:S02]  /*09e0*/  LDC.64 R2, c[0x0][0x598] ;  /* 0x00016600ff027b82 */ /* 0x000e240000000a00 */
[----:B0-----:R-:W2:Y:S02]  /*09f0*/  LDG.E.64 R2, desc[UR36][R2.64] ;  /* 0x0000002402027981 */ /* 0x001ea4000c1e1b00 */
[----:B--2---:R-:W-:-:S04]  /*0a00*/  ISETP.NE.U32.AND P0, PT, R2, RZ, PT ;  /* 0x000000ff0200720c */ /* 0x004fc80003f05070 */
[----:B------:R-:W-:-:S13]  /*0a10*/  ISETP.NE.AND.EX P0, PT, R3, RZ, PT, P0 ;  /* 0x000000ff0300720c */ /* 0x000fda0003f05300 */
[----:B------:R-:W-:Y:S05]  /*0a20*/  @!P0 BRA `(.L_x_5) ;  /* 0x0000000000088947 */ /* 0x000fea0003800000 */
[----:B------:R0:W5:Y:S01]  /*0a30*/  LD.E R90, desc[UR36][R2.64] ;  /* 0x00000024025a7980 */ /* 0x000162000c101900 */
[----:B------:R-:W-:Y:S05]  /*0a40*/  BRA `(.L_x_6) ;  /* 0x0000000000247947 */ /* 0x000fea0003800000 */
.L_x_5:
[----:B------:R-:W-:Y:S02]  /*0a50*/  ULDC.64 UR4, c[0x0][0x588] ;  /* 0x0001620000047ab9 */ /* 0x000fe40000000a00 */
[----:B------:R-:W-:-:S04]  /*0a60*/  ISETP.NE.U32.AND P0, PT, RZ, UR4, PT ;  /* 0x00000004ff007c0c */ /* 0x000fc8000bf05070 */
[----:B------:R-:W-:-:S13]  /*0a70*/  ISETP.NE.AND.EX P0, PT, RZ, UR5, PT, P0 ;  /* 0x00000005ff007c0c */ /* 0x000fda000bf05300 */
[----:B------:R-:W-:Y:S05]  /*0a80*/  @!P0 BRA `(.L_x_7) ;  /* 0x00000000000c8947 */ /* 0x000fea0003800000 */
[----:B------:R-:W0:Y:S02]  /*0a90*/  LDC.64 R90, c[0x0][0x588] ;  /* 0x00016200ff5a7b82 */ /* 0x000e240000000a00 */
[----:B0-----:R1:W5:Y:S01]  /*0aa0*/  LDG.E R90, desc[UR36][R90.64] ;  /* 0x000000245a5a7981 */ /* 0x001362000c1e1900 */
[----:B------:R-:W-:Y:S05]  /*0ab0*/  BRA `(.L_x_6) ;  /* 0x0000000000087947 */ /* 0x000fea0003800000 */
.L_x_7:
[----:B------:R-:W-:Y:S02]  /*0ac0*/  ULDC UR4, c[0x0][0x580] ;  /* 0x0001600000047ab9 */ /* 0x000fe40000000800 */
[----:B------:R-:W-:-:S07]  /*0ad0*/  IMAD.U32 R90, RZ, RZ, UR4 ;  /* 0x00000004ff5a7e24 */ /* 0x000fce000f8e00ff */
.L_x_6:
[----:B------:R-:W-:Y:S02]  /*0ae0*/  ULDC.64 UR4, c[0x0][0x5a0] ;  /* 0x0001680000047ab9 */ /* 0x000fe40000000a00 */
[----:B------:R-:W-:-:S04]  /*0af0*/  ISETP.NE.U32.AND P0, PT, RZ, UR4, PT ;  /* 0x00000004ff007c0c */ /* 0x000fc8000bf05070 */
[----:B------:R-:W-:-:S13]  /*0b00*/  ISETP.NE.AND.EX P0, PT, RZ, UR5, PT, P0 ;  /* 0x00000005ff007c0c */ /* 0x000fda000bf05300 */
[----:B------:R-:W-:Y:S05]  /*0b10*/  @!P0 BRA `(.L_x_8) ;  /* 0x00000000001c8947 */ /* 0x000fea0003800000 */
[----:B0-----:R-:W0:Y:S02]  /*0b20*/  LDC.64 R2, c[0x0][0x5a0] ;  /* 0x00016800ff027b82 */ /* 0x001e240000000a00 */
[----:B0-----:R-:W2:Y:S02]  /*0b30*/  LDG.E.64 R2, desc[UR36][R2.64] ;  /* 0x0000002402027981 */ /* 0x001ea4000c1e1b00 */
[----:B--2---:R-:W-:-:S04]  /*0b40*/  ISETP.NE.U32.AND P0, PT, R2, RZ, PT ;  /* 0x000000ff0200720c */ /* 0x004fc80003f05070 */
[----:B------:R-:W-:-:S13]  /*0b50*/  ISETP.NE.AND.EX P0, PT, R3, RZ, PT, P0 ;  /* 0x000000ff0300720c */ /* 0x000fda0003f05300 */
[----:B------:R-:W-:Y:S05]  /*0b60*/  @!P0 BRA `(.L_x_8) ;  /* 0x0000000000088947 */ /* 0x000fea0003800000 */
[----:B-1----:R0:W5:Y:S01]  /*0b70*/  LD.E R91, desc[UR36][R2.64] ;  /* 0x00000024025b7980 */ /* 0x002162000c101900 */
[----:B------:R-:W-:Y:S05]  /*0b80*/  BRA `(.L_x_9) ;  /* 0x0000000000247947 */ /* 0x000fea0003800000 */
.L_x_8:
[----:B------:R-:W-:Y:S02]  /*0b90*/  ULDC.64 UR4, c[0x0][0x590] ;  /* 0x0001640000047ab9 */ /* 0x000fe40000000a00 */
[----:B------:R-:W-:-:S04]  /*0ba0*/  ISETP.NE.U32.AND P0, PT, RZ, UR4, PT ;  /* 0x00000004ff007c0c */ /* 0x000fc8000bf05070 */
[----:B------:R-:W-:-:S13]  /*0bb0*/  ISETP.NE.AND.EX P0, PT, RZ, UR5, PT, P0 ;  /* 0x00000005ff007c0c */ /* 0x000fda000bf05300 */
[----:B------:R-:W-:Y:S05]  /*0bc0*/  @!P0 BRA `(.L_x_10) ;  /* 0x00000000000c8947 */ /* 0x000fea0003800000 */
[----:B0-----:R-:W1:Y:S02]  /*0bd0*/  LDC.64 R2, c[0x0][0x590] ;  /* 0x00016400ff027b82 */ /* 0x001e640000000a00 */
[----:B-1----:R1:W5:Y:S01]  /*0be0*/  LDG.E R91, desc[UR36][R2.64] ;  /* 0x00000024025b7981 */ /* 0x002362000c1e1900 */
[----:B------:R-:W-:Y:S05]  /*0bf0*/  BRA `(.L_x_9) ;  /* 0x0000000000087947 */ /* 0x000fea0003800000 */
.L_x_10:
[----:B------:R-:W-:Y:S02]  /*0c00*/  ULDC UR4, c[0x0][0x584] ;  /* 0x0001610000047ab9 */ /* 0x000fe40000000800 */
[----:B-1----:R-:W-:-:S07]  /*0c10*/  IMAD.U32 R91, RZ, RZ, UR4 ;  /* 0x00000004ff5b7e24 */ /* 0x002fce000f8e00ff */
.L_x_9:
[----:B01----:R-:W0:Y:S01]  /*0c20*/  LDC R2, c[0x0][0x65c] ;  /* 0x00019700ff027b82 */ /* 0x003e220000000800 */
[----:B------:R-:W-:Y:S01]  /*0c30*/  ULDC UR6, c[0x0][0x28c] ;  /* 0x0000a30000067ab9 */ /* 0x000fe20000000800 */
[----:B------:R-:W-:Y:S01]  /*0c40*/  ISETP.NE.AND P0, PT, R10, 0x2, PT ;  /* 0x000000020a00780c */ /* 0x000fe20003f05270 */
[----:B------:R-:W-:Y:S01]  /*0c50*/  UIADD3 UR6, UR6, 0x3f, URZ ;  /* 0x0000003f06067890 */ /* 0x000fe2000fffe03f */
[----:B------:R-:W-:Y:S01]  /*0c60*/  IMAD.U32 R10, RZ, RZ, UR12 ;  /* 0x0000000cff0a7e24 */ /* 0x000fe2000f8e00ff */
[----:B------:R-:W-:Y:S01]  /*0c70*/  UMOV UR38, URZ ;  /* 0x0000003f00267c82 */ /* 0x000fe20008000000 */
[----:B------:R-:W-:Y:S01]  /*0c80*/  UMOV UR39, URZ ;  /* 0x0000003f00277c82 */ /* 0x000fe20008000000 */
[----:B------:R-:W-:Y:S01]  /*0c90*/  USHF.R.S32.HI UR7, URZ, 0x1f, UR6 ;  /* 0x0000001f3f077899 */ /* 0x000fe20008011406 */
[----:B------:R-:W-:-:S03]  /*0ca0*/  ULDC.64 UR8, c[0x0][0x650] ;  /* 0x0001940000087ab9 */ /* 0x000fc60000000a00 */
[----:B------:R-:W-:-:S04]  /*0cb0*/  ULEA.HI UR7, UR7, UR6, URZ, 0x6 ;  /* 0x0000000607077291 */ /* 0x000fc8000f8f303f */
[----:B------:R-:W-:Y:S01]  /*0cc0*/  USHF.R.S32.HI UR40, URZ, 0x6, UR7 ;  /* 0x000000063f287899 */ /* 0x000fe20008011407 */
[----:B0-----:R-:W-:-:S13]  /*0cd0*/  ISETP.NE.AND P1, PT, R2, 0x1, PT ;  /* 0x000000010200780c */ /* 0x001fda0003f25270 */
[----:B------:R-:W0:Y:S01]  /*0ce0*/  @P1 LDC R17, c[0x0][0x10] ;  /* 0x00000400ff111b82 */ /* 0x000e220000000800 */
[----:B------:R-:W-:Y:S02]  /*0cf0*/  @P1 IMAD.MOV.U32 R7, RZ, RZ, RZ ;  /* 0x000000ffff071224 */ /* 0x000fe400078e00ff */
[----:B------:R-:W-:-:S05]  /*0d00*/  @P1 IMAD.MOV.U32 R11, RZ, RZ, RZ ;  /* 0x000000ffff0b1224 */ /* 0x000fca00078e00ff */
[----:B------:R-:W1:Y:S01]  /*0d10*/  @!P1 LDC R3, c[0x0][0xc] ;  /* 0x00000300ff039b82 */ /* 0x000e620000000800 */
[----:B------:R-:W-:Y:S01]  /*0d20*/  ULDC UR4, c[0x0][0xc] ;  /* 0x0000030000047ab9 */ /* 0x000fe20000000800 */
[----:B------:R-:W-:Y:S02]  /*0d30*/  ULDC UR5, c[0x0][0x10] ;  /* 0x0000040000057ab9 */ /* 0x000fe40000000800 */
[----:B------:R-:W-:-:S04]  /*0d40*/  UIMAD.WIDE.U32 UR4, UR4, UR5, URZ ;  /* 0x00000005040472a5 */ /* 0x000fc8000f8e003f */
[----:B------:R-:W2:Y:S01]  /*0d50*/  LDC R0, c[0x0][0x14] ;  /* 0x00000500ff007b82 */ /* 0x000ea20000000800 */
[----:B0-----:R-:W-:-:S04]  /*0d60*/  @P1 IMAD.WIDE.U32 R16, R17, UR12, R6 ;  /* 0x0000000c11101c25 */ /* 0x001fc8000f8e0006 */
[----:B------:R-:W-:Y:S02]  /*0d70*/  @P1 IMAD.IADD R17, R17, 0x1, R11 ;  /* 0x0000000111111824 */ /* 0x000fe400078e020b */
[----:B------:R-:W-:Y:S02]  /*0d80*/  IMAD.MOV.U32 R11, RZ, RZ, RZ ;  /* 0x000000ffff0b7224 */ /* 0x000fe400078e00ff */
[----:B-1----:R-:W-:-:S04]  /*0d90*/  @!P1 IMAD.WIDE.U32 R10, R6, R3, R10 ;  /* 0x00000003060a9225 */ /* 0x002fc800078e000a */
[----:B------:R-:W-:Y:S02]  /*0da0*/  @!P1 IMAD.MOV.U32 R16, RZ, RZ, R10 ;  /* 0x000000ffff109224 */ /* 0x000fe400078e000a */
[----:B--2---:R-:W-:-:S04]  /*0db0*/  IMAD.WIDE.U32 R12, R0, UR4, RZ ;  /* 0x00000004000c7c25 */ /* 0x004fc8000f8e00ff */
[----:B------:R-:W-:Y:S01]  /*0dc0*/  IMAD R3, R0, UR5, RZ ;  /* 0x0000000500037c24 */ /* 0x000fe2000f8e02ff */
[----:B------:R0:W-:Y:S01]  /*0dd0*/  STL.64 [R1], R12 ;  /* 0x0000000c01007387 */ /* 0x0001e20000100a00 */
[----:B------:R-:W-:Y:S02]  /*0de0*/  @!P1 IMAD.MOV.U32 R17, RZ, RZ, R11 ;  /* 0x000000ffff119224 */ /* 0x000fe400078e000b */
[----:B------:R-:W-:Y:S01]  /*0df0*/  IMAD.IADD R0, R13, 0x1, R3 ;  /* 0x000000010d007824 */ /* 0x000fe200078e0203 */
[----:B------:R-:W-:Y:S06]  /*0e00*/  @P0 BRA `(.L_x_11) ;  /* 0x0000000000200947 */ /* 0x000fec0003800000 */
[----:B------:R-:W-:Y:S01]  /*0e10*/  UISETP.GE.U32.AND UP0, UPT, UR40, 0x5, UPT ;  /* 0x000000052800788c */ /* 0x000fe2000bf06070 */
[----:B------:R-:W-:Y:S01]  /*0e20*/  IADD3 R16, P0, R16, R12, RZ ;  /* 0x0000000c10107210 */ /* 0x000fe20007f1e0ff */
[----:B------:R-:W-:Y:S01]  /*0e30*/  UIMAD.WIDE.U32 UR4, UR40, -0x33333333, URZ ;  /* 0xcccccccd280478a5 */ /* 0x000fe2000f8e003f */
[----:B------:R-:W-:-:S03]  /*0e40*/  UMOV UR39, URZ ;  /* 0x0000003f00277c82 */ /* 0x000fc60008000000 */
[----:B------:R-:W-:Y:S01]  /*0e50*/  USHF.R.U32.HI UR4, URZ, 0x2, UR5 ;  /* 0x000000023f047899 */ /* 0x000fe20008011605 */
[----:B------:R-:W-:-:S03]  /*0e60*/  IMAD.X R17, R0, 0x1, R17, P0 ;  /* 0x0000000100117824 */ /* 0x000fc600000e0611 */
[----:B------:R-:W-:Y:S02]  /*0e70*/  UIMAD UR38, UR4, -0x5, UR40 ;  /* 0xfffffffb042678a4 */ /* 0x000fe4000f8e0228 */
[----:B------:R-:W-:-:S12]  /*0e80*/  @UP0 ULOP3.LUT UR39, UR4, 0x1, URZ, 0xc0, !UPT ;  /* 0x0000000104270892 */ /* 0x000fd8000f8ec03f */
.L_x_11:
[----:B------:R-:W-:Y:S01]  /*0e90*/  ISETP.GE.U32.AND P0, PT, R16, UR8, PT ;  /* 0x0000000810007c0c */ /* 0x000fe2000bf06070 */
[----:B------:R-:W-:Y:S01]  /*0ea0*/  IMAD.MOV.U32 R22, RZ, RZ, -0x1 ;  /* 0xffffffffff167424 */ /* 0x000fe200078e00ff */
[----:B------:R-:W-:Y:S01]  /*0eb0*/  PRMT R3, RZ, 0x7610, R3 ;  /* 0x00007610ff037816 */ /* 0x000fe20000000003 */
[----:B------:R-:W-:Y:S01]  /*0ec0*/  IMAD.MOV.U32 R18, RZ, RZ, -0x1 ;  /* 0xffffffffff127424 */ /* 0x000fe200078e00ff */
[----:B------:R-:W-:Y:S01]  /*0ed0*/  ISETP.GE.U32.AND.EX P0, PT, R17, UR9, PT, P0 ;  /* 0x0000000911007c0c */ /* 0x000fe2000bf06100 */
[----:B------:R-:W-:-:S12]  /*0ee0*/  IMAD.MOV.U32 R19, RZ, RZ, -0x1 ;  /* 0xffffffffff137424 */ /* 0x000fd800078e00ff */
[----:B------:R-:W-:Y:S05]  /*0ef0*/  @P0 BRA `(.L_x_12) ;  /* 0x0000000400280947 */ /* 0x000fea0003800000 */
[----:B------:R-:W1:Y:S01]  /*0f00*/  LDC.64 R26, c[0x0][0x628] ;  /* 0x00018a00ff1a7b82 */ /* 0x000e620000000a00 */
[----:B------:R-:W-:Y:S02]  /*0f10*/  IMAD.MOV.U32 R10, RZ, RZ, R16 ;  /* 0x000000ffff0a7224 */ /* 0x000fe400078e0010 */
[----:B------:R-:W-:-:S05]  /*0f20*/  IMAD.MOV.U32 R11, RZ, RZ, R17 ;  /* 0x000000ffff0b7224 */ /* 0x000fca00078e0011 */
[----:B------:R-:W2:Y:S08]  /*0f30*/  LDC R18, c[0x0][0x630] ;  /* 0x00018c00ff127b82 */ /* 0x000eb00000000800 */
[----:B------:R-:W3:Y:S01]  /*0f40*/  LDC.64 R28, c[0x0][0x620] ;  /* 0x00018800ff1c7b82 */ /* 0x000ee20000000a00 */
[----:B-1----:R-:W-:-:S04]  /*0f50*/  ISETP.NE.U32.AND P0, PT, R26, RZ, PT ;  /* 0x000000ff1a00720c */ /* 0x002fc80003f05070 */
[----:B------:R-:W-:-:S13]  /*0f60*/  ISETP.NE.AND.EX P0, PT, R27, RZ, PT, P0 ;  /* 0x000000ff1b00720c */ /* 0x000fda0003f05300 */
[----:B--23--:R-:W-:Y:S05]  /*0f70*/  @!P0 BRA `(.L_x_13) ;  /* 0x0000000000288947 */ /* 0x00cfea0003800000 */
[----:B------:R-:W1:Y:S02]  /*0f80*/  LDC R3, c[0x0][0x634] ;  /* 0x00018d00ff037b82 */ /* 0x000e640000000800 */
[----:B-1----:R-:W-:-:S05]  /*0f90*/  IADD3 R3, P0, R16, R3, RZ ;  /* 0x0000000310037210 */ /* 0x002fca0007f1e0ff */
[----:B------:R-:W-:-:S04]  /*0fa0*/  IMAD.X R19, RZ, RZ, R17, P0 ;  /* 0x000000ffff137224 */ /* 0x000fc800000e0611 */
[----:B------:R-:W-:-:S04]  /*0fb0*/  IMAD.WIDE.U32 R10, R19, R26, RZ ;  /* 0x0000001a130a7225 */ /* 0x000fc800078e00ff */
[----:B0-----:R-:W-:-:S04]  /*0fc0*/  IMAD.WIDE.U32 R12, P0, R3, R27, R10 ;  /* 0x0000001b030c7225 */ /* 0x001fc8000780000a */
[----:B------:R-:W-:-:S04]  /*0fd0*/  IMAD.WIDE.U32 R10, R3, R26, RZ ;  /* 0x0000001a030a7225 */ /* 0x000fc800078e00ff */
[----:B------:R-:W-:Y:S01]  /*0fe0*/  IMAD.X R15, RZ, RZ, RZ, P0 ;  /* 0x000000ffff0f7224 */ /* 0x000fe200000e06ff */
[----:B------:R-:W-:Y:S01]  /*0ff0*/  IADD3 RZ, P0, R11, R12, RZ ;  /* 0x0000000c0bff7210 */ /* 0x000fe20007f1e0ff */
[----:B------:R-:W-:-:S04]  /*1000*/  IMAD.MOV.U32 R14, RZ, RZ, R13 ;  /* 0x000000ffff0e7224 */ /* 0x000fc800078e000d */
[----:B------:R-:W-:-:S08]  /*1010*/  IMAD.WIDE.U32.X R10, R19, R27, R14, P0 ;  /* 0x0000001b130a7225 */ /* 0x000fd000000e040e */
.L_x_13:
[----:B------:R-:W1:Y:S01]  /*1020*/  LDC.64 R32, c[0x0][0x640] ;  /* 0x00019000ff207b82 */ /* 0x000e620000000a00 */
[-CC-:B------:R-:W-:Y:S02]  /*1030*/  SHF.R.U64 R30, R10, R18.reuse, R11.reuse ;  /* 0x000000120a1e7219 */ /* 0x180fe4000000120b */
[----:B------:R-:W-:Y:S02]  /*1040*/  SHF.R.U32.HI R3, RZ, R18, R11 ;  /* 0x00000012ff037219 */ /* 0x000fe4000001160b */
[----:B0-----:R-:W-:-:S03]  /*1050*/  IADD3 R13, P0, RZ, -R30, RZ ;  /* 0x8000001eff0d7210 */ /* 0x001fc60007f1e0ff */
[----:B------:R-:W0:Y:S02]  /*1060*/  LDC R14, c[0x0][0x618] ;  /* 0x00018600ff0e7b82 */ /* 0x000e240000000800 */
[----:B------:R-:W-:Y:S02]  /*1070*/  IMAD.X R3, RZ, RZ, ~R3, P0 ;  /* 0x000000ffff037224 */ /* 0x000fe400000e0e03 */
[----:B------:R-:W-:-:S04]  /*1080*/  IMAD.WIDE.U32 R10, R13, R28, R16 ;  /* 0x0000001c0d0a7225 */ /* 0x000fc800078e0010 */
[----:B------:R-:W2:Y:S01]  /*1090*/  LDC R15, c[0x0][0x608] ;  /* 0x00018200ff0f7b82 */ /* 0x000ea20000000800 */
[----:B------:R-:W-:Y:S02]  /*10a0*/  IMAD R12, R3, R28, RZ ;  /* 0x0000001c030c7224 */ /* 0x000fe400078e02ff */
[----:B------:R-:W-:Y:S02]  /*10b0*/  IMAD.MOV.U32 R28, RZ, RZ, 0x1 ;  /* 0x00000001ff1c7424 */ /* 0x000fe400078e00ff */
[----:B------:R-:W-:Y:S02]  /*10c0*/  IMAD R3, R13, R29, R12 ;  /* 0x0000001d0d037224 */ /* 0x000fe400078e020c */
[----:B------:R-:W-:Y:S01]  /*10d0*/  IMAD.MOV.U32 R12, RZ, RZ, -0x1 ;  /* 0xffffffffff0c7424 */ /* 0x000fe200078e00ff */
[----:B------:R-:W3:Y:S01]  /*10e0*/  LDC R31, c[0x0][0x658] ;  /* 0x00019600ff1f7b82 */ /* 0x000ee20000000800 */
[----:B------:R-:W-:Y:S01]  /*10f0*/  IMAD.IADD R3, R11, 0x1, R3 ;  /* 0x000000010b037824 */ /* 0x000fe200078e0203 */
[----:B-1----:R-:W-:-:S04]  /*1100*/  ISETP.NE.U32.AND P0, PT, R32, RZ, PT ;  /* 0x000000ff2000720c */ /* 0x002fc80003f05070 */
[----:B------:R-:W-:Y:S02]  /*1110*/  ISETP.NE.AND.EX P0, PT, R33, RZ, PT, P0 ;  /* 0x000000ff2100720c */ /* 0x000fe40003f05300 */
[----:B------:R-:W1:Y:S01]  /*1120*/  LDC R24, c[0x0][0x600] ;  /* 0x00018000ff187b82 */ /* 0x000e620000000800 */
[-CC-:B0-----:R-:W-:Y:S02]  /*1130*/  SHF.R.U64 R27, R10, R14.reuse, R3.reuse ;  /* 0x0000000e0a1b7219 */ /* 0x181fe40000001203 */
[----:B------:R-:W-:-:S05]  /*1140*/  SHF.R.U32.HI R10, RZ, R14, R3 ;  /* 0x0000000eff0a7219 */ /* 0x000fca0000011603 */
[----:B------:R-:W0:Y:S01]  /*1150*/  LDC R22, c[0x0][0x648] ;  /* 0x00019200ff167b82 */ /* 0x000e220000000800 */
[-CC-:B--2---:R-:W-:Y:S02]  /*1160*/  SHF.R.U64 R35, R27, R15.reuse, R10.reuse ;  /* 0x0000000f1b237219 */ /* 0x184fe4000000120a */
[----:B------:R-:W-:-:S05]  /*1170*/  SHF.R.U32.HI R10, RZ, R15, R10 ;  /* 0x0000000fff0a7219 */ /* 0x000fca000001160a */
[----:B------:R-:W2:Y:S01]  /*1180*/  LDC R26, c[0x0][0x638] ;  /* 0x00018e00ff1a7b82 */ /* 0x000ea20000000800 */
[-CC-:B---3--:R-:W-:Y:S02]  /*1190*/  SHF.R.U64 R34, R35, R31.reuse, R10.reuse ;  /* 0x0000001f23227219 */ /* 0x188fe4000000120a */
[-C--:B------:R-:W-:Y:S02]  /*11a0*/  SHF.L.U32 R3, R12, R31.reuse, RZ ;  /* 0x0000001f0c037219 */ /* 0x080fe400000006ff */
[----:B------:R-:W-:Y:S01]  /*11b0*/  SHF.R.U32.HI R11, RZ, R31, R10 ;  /* 0x0000001fff0b7219 */ /* 0x000fe2000001160a */
[----:B------:R-:W-:Y:S01]  /*11c0*/  IMAD.MOV.U32 R10, RZ, RZ, R34 ;  /* 0x000000ffff0a7224 */ /* 0x000fe200078e0022 */
[----:B------:R-:W-:Y:S01]  /*11d0*/  LOP3.LUT R18, RZ, R3, RZ, 0x33, !PT ;  /* 0x00000003ff127212 */ /* 0x000fe200078e33ff */
[----:B------:R-:W3:Y:S01]  /*11e0*/  LDC R29, c[0x0][0x610] ;  /* 0x00018400ff1d7b82 */ /* 0x000ee20000000800 */
[----:B------:R-:W-:Y:S05]  /*11f0*/  @!P0 BRA `(.L_x_14) ;  /* 0x0000000000288947 */ /* 0x000fea0003800000 */
[----:B------:R-:W4:Y:S02]  /*1200*/  LDC R3, c[0x0][0x64c] ;  /* 0x00019300ff037b82 */ /* 0x000f240000000800 */
[----:B----4-:R-:W-:-:S05]  /*1210*/  IADD3 R3, P0, R34, R3, RZ ;  /* 0x0000000322037210 */ /* 0x010fca0007f1e0ff */
[----:B------:R-:W-:-:S04]  /*1220*/  IMAD.X R19, RZ, RZ, R11, P0 ;  /* 0x000000ffff137224 */ /* 0x000fc800000e060b */
[----:B------:R-:W-:-:S04]  /*1230*/  IMAD.WIDE.U32 R10, R19, R32, RZ ;  /* 0x00000020130a7225 */ /* 0x000fc800078e00ff */
[----:B------:R-:W-:-:S04]  /*1240*/  IMAD.WIDE.U32 R12, P0, R3, R33, R10 ;  /* 0x00000021030c7225 */ /* 0x000fc8000780000a */
[----:B------:R-:W-:-:S04]  /*1250*/  IMAD.WIDE.U32 R10, R3, R32, RZ ;  /* 0x00000020030a7225 */ /* 0x000fc800078e00ff */
[----:B------:R-:W-:Y:S01]  /*1260*/  IMAD.X R15, RZ, RZ, RZ, P0 ;  /* 0x000000ffff0f7224 */ /* 0x000fe200000e06ff */
[----:B------:R-:W-:Y:S01]  /*1270*/  IADD3 RZ, P0, R11, R12, RZ ;  /* 0x0000000c0bff7210 */ /* 0x000fe20007f1e0ff */
[----:B------:R-:W-:-:S04]  /*1280*/  IMAD.MOV.U32 R14, RZ, RZ, R13 ;  /* 0x000000ffff0e7224 */ /* 0x000fc800078e000d */
[----:B------:R-:W-:-:S08]  /*1290*/  IMAD.WIDE.U32.X R10, R19, R33, R14, P0 ;  /* 0x00000021130a7225 */ /* 0x000fd000000e040e */
.L_x_14:
[----:B0-----:R-:W-:Y:S01]  /*12a0*/  SHF.R.U64 R7, R10, R22, R11 ;  /* 0x000000160a077219 */ /* 0x001fe2000000120b */
[----:B-1----:R-:W-:Y:S01]  /*12b0*/  VIADD R10, R24, 0xffffffff ;  /* 0xffffffff180a7836 */ /* 0x002fe20000000000 */
[----:B------:R-:W-:Y:S01]  /*12c0*/  SHF.L.U32 R3, R28, R31, RZ ;  /* 0x0000001f1c037219 */ /* 0x000fe200000006ff */
[----:B------:R-:W-:Y:S01]  /*12d0*/  @P1 IMAD R21, R25, R20, R6 ;  /* 0x0000001419151224 */ /* 0x000fe200078e0206 */
[----:B------:R-:W-:Y:S01]  /*12e0*/  LOP3.LUT R18, R35, R18, RZ, 0xc0, !PT ;  /* 0x0000001223127212 */ /* 0x000fe200078ec0ff */
[----:B------:R-:W-:Y:S02]  /*12f0*/  IMAD.MOV R11, RZ, RZ, -R7 ;  /* 0x000000ffff0b7224 */ /* 0x000fe400078e0a07 */
[----:B------:R-:W-:Y:S02]  /*1300*/  IMAD.MOV.U32 R6, RZ, RZ, 0x1 ;  /* 0x00000001ff067424 */ /* 0x000fe400078e00ff */
[----:B------:R-:W-:Y:S01]  /*1310*/  IMAD R18, R3, R7, R18 ;  /* 0x0000000703127224 */ /* 0x000fe200078e0212 */
[----:B------:R-:W-:Y:S01]  /*1320*/  LOP3.LUT R7, R27, R10, RZ, 0xc0, !PT ;  /* 0x0000000a1b077212 */ /* 0x000fe200078ec0ff */
[----:B--2---:R-:W-:-:S02]  /*1330*/  IMAD R3, R11, R26, R34 ;  /* 0x0000001a0b037224 */ /* 0x004fc400078e0222 */
[----:B---3--:R-:W-:Y:S02]  /*1340*/  IMAD R22, R18, R29, R21 ;  /* 0x0000001d12167224 */ /* 0x008fe400078e0215 */
[----:B------:R-:W-:Y:S01]  /*1350*/  IMAD R7, R3, R24, R7 ;  /* 0x0000001803077224 */ /* 0x000fe200078e0207 */
[----:B------:R-:W-:Y:S01]  /*1360*/  PRMT R3, R6, 0x7610, R3 ;  /* 0x0000761006037816 */ /* 0x000fe20000000003 */
[----:B------:R-:W-:-:S03]  /*1370*/  IMAD.MOV.U32 R19, RZ, RZ, R30 ;  /* 0x000000ffff137224 */ /* 0x000fc600078e001e */
[----:B------:R-:W-:Y:S02]  /*1380*/  SEL R18, R7, R22, !P1 ;  /* 0x0000001607127207 */ /* 0x000fe40004800000 */
[----:B------:R-:W-:-:S07]  /*1390*/  SEL R22, R22, R7, !P1 ;  /* 0x0000000716167207 */ /* 0x000fce0004800000 */
.L_x_12:
[----:B------:R-:W-:Y:S05]  /*13a0*/  @!P2 BRA `(.L_x_15) ;  /* 0x00000000000ca947 */ /* 0x000fea0003800000 */
[----:B------:R-:W-:Y:S01]  /*13b0*/  UCGABAR_WAIT ;  /* 0x0000000000007dc7 */ /* 0x000fe20008000000 */
[----:B------:R-:W-:Y:S01]  /*13c0*/  CCTL.IVALL ;  /* 0x00000000ff00798f */ /* 0x000fe20002000000 */
[----:B------:R-:W-:Y:S05]  /*13d0*/  BRA `(.L_x_16) ;  /* 0x0000000000047947 */ /* 0x000fea0003800000 */
.L_x_15:
[----:B------:R-:W-:Y:S06]  /*13e0*/  BAR.SYNC.DEFER_BLOCKING 0x0 ;  /* 0x0000000000007b1d */ /* 0x000fec0000010000 */
.L_x_16:
[----:B------:R-:W-:Y:S05]  /*13f0*/  @!P4 BRA `(.L_x_17) ;  /* 0x00000058005cc947 */ /* 0x000fea0003800000 */
[----:B------:R-:W-:-:S13]  /*1400*/  ISETP.GT.U32.AND P0, PT, R36, 0x1, PT ;  /* 0x000000012400780c */ /* 0x000fda0003f04070 */
[----:B------:R-:W-:Y:S05]  /*1410*/  @P0 EXIT ;  /* 0x000000000000094d */ /* 0x000fea0003800000 */
.L_x_18:
[----:B------:R-:W-:-:S08]  /*1420*/  NOP ;  /* 0x0000000000007918 */ /* 0x000fd00000000000 */
[----:B------:R-:W1:Y:S02]  /*1430*/  USETMAXREG.TRY_ALLOC.CTAPOOL UP0, 0xe8 ;  /* 0x000000e8000079c8 */ /* 0x000e640008000600 */
[----:B-1----:R-:W-:-:S13]  /*1440*/  PLOP3.LUT P0, PT, PT, PT, UP0, 0x80, 0x0 ;  /* 0x000000000000781c */ /* 0x002fda0003f0f008 */
[----:B------:R-:W-:Y:S05]  /*1450*/  @!P0 BRA `(.L_x_18) ;  /* 0xfffffffc00f08947 */ /* 0x000fea000383ffff */
[----:B------:R-:W-:-:S13]  /*1460*/  LOP3.LUT P0, RZ, R3, 0xff, RZ, 0xc0, !PT ;  /* 0x000000ff03ff7812 */ /* 0x000fda000780c0ff */
[----:B------:R-:W-:Y:S05]  /*1470*/  @!P0 EXIT ;  /* 0x000000000000894d */ /* 0x000fea0003800000 */
[----:B------:R-:W2:Y:S01]  /*1480*/  LDL.64 R10, [R1] ;  /* 0x00000000010a7983 */ /* 0x000ea20000100a00 */
[CC--:B------:R-:W-:Y:S01]  /*1490*/  LEA.HI R3, R8.reuse, R5.reuse, RZ, 0x2 ;  /* 0x0000000508037211 */ /* 0x0c0fe200078f10ff */
[----:B------:R-:W1:Y:S01]  /*14a0*/  S2UR UR4, SR_CgaCtaId ;  /* 0x00000000000479c3 */ /* 0x000e620000008800 */
[----:B------:R-:W-:Y:S01]  /*14b0*/  LEA.HI R8, R8, R5, RZ, 0x5 ;  /* 0x0000000508087211 */ /* 0x000fe200078f28ff */
[----:B------:R-:W-:Y:S01]  /*14c0*/  UISETP.LT.AND UP0, UPT, UR40, 0x1, UPT ;  /* 0x000000012800788c */ /* 0x000fe2000bf01270 */
[--C-:B------:R-:W-:Y:S01]  /*14d0*/  SHF.R.S32.HI R92, RZ, 0x2, R3.reuse ;  /* 0x00000002ff5c7819 */ /* 0x100fe20000011403 */
[----:B------:R-:W-:Y:S01]  /*14e0*/  UIADD3 UR5, UR43, -0x1, URZ ;  /* 0xffffffff2b057890 */ /* 0x000fe2000fffe03f */
[----:B------:R-:W-:Y:S01]  /*14f0*/  SHF.R.S32.HI R7, RZ, 0x1f, R3 ;  /* 0x0000001fff077819 */ /* 0x000fe20000011403 */
[----:B------:R-:W-:Y:S01]  /*1500*/  USEL UR42, UR40, 0x1, UP0 ;  /* 0x00000001282a7887 */ /* 0x000fe20008000000 */
[----:B------:R-:W-:Y:S01]  /*1510*/  LOP3.LUT R4, R3, 0xfffffffc, RZ, 0xc0, !PT ;  /* 0xfffffffc03047812 */ /* 0x000fe200078ec0ff */
[----:B------:R-:W3:Y:S01]  /*1520*/  LDC R98, c[0x0][0x658] ;  /* 0x00019600ff627b82 */ /* 0x000ee20000000800 */
[----:B------:R-:W-:Y:S01]  /*1530*/  LEA.HI R7, R7, R92, RZ, 0x3 ;  /* 0x0000005c07077211 */ /* 0x000fe200078f18ff */
[----:B------:R-:W-:Y:S01]  /*1540*/  UMOV UR41, 0x400 ;  /* 0x0000040000297882 */ /* 0x000fe20000000000 */
[----:B------:R-:W-:Y:S01]  /*1550*/  SHF.R.S32.HI R3, RZ, 0x5, R8 ;  /* 0x00000005ff037819 */ /* 0x000fe20000011408 */
[----:B------:R-:W-:Y:S01]  /*1560*/  UISETP.NE.AND UP0, UPT, UR5, URZ, UPT ;  /* 0x0000003f0500728c */ /* 0x000fe2000bf05270 */
[----:B------:R-:W-:Y:S01]  /*1570*/  LOP3.LUT R7, R7, 0xfffffff8, RZ, 0xc0, !PT ;  /* 0xfffffff807077812 */ /* 0x000fe200078ec0ff */
[----:B------:R-:W-:Y:S01]  /*1580*/  IMAD.IADD R4, R5, 0x1, -R4 ;  /* 0x0000000105047824 */ /* 0x000fe200078e0a04 */
[----:B------:R-:W-:Y:S01]  /*1590*/  ULDC UR6, c[0x0][0x284] ;  /* 0x0000a10000067ab9 */ /* 0x000fe20000000800 */
[----:B------:R-:W4:Y:S01]  /*15a0*/  LDC.64 R96, c[0x0][0x5c8] ;  /* 0x00017200ff607b82 */ /* 0x000f220000000a00 */
[----:B------:R-:W-:Y:S01]  /*15b0*/  IMAD.MOV.U32 R5, RZ, RZ, 0x1 ;  /* 0x00000001ff057424 */ /* 0x000fe200078e00ff */
[----:B------:R-:W-:Y:S01]  /*15c0*/  LOP3.LUT R104, R23, 0x1, RZ, 0xfc, !PT ;  /* 0x0000000117687812 */ /* 0x000fe200078efcff */
[----:B------:R-:W-:Y:S01]  /*15d0*/  IMAD.IADD R92, R92, 0x1, -R7 ;  /* 0x000000015c5c7824 */ /* 0x000fe200078e0a07 */
[----:B------:R-:W-:Y:S01]  /*15e0*/  USHF.L.U32 UR45, UR40, 0x1, URZ ;  /* 0x00000001282d7899 */ /* 0x000fe2000800063f */
[----:B------:R-:W-:Y:S01]  /*15f0*/  IMAD.SHL.U32 R94, R4, 0x2, RZ ;  /* 0x00000002045e7824 */ /* 0x000fe200078e00ff */
[----:B------:R-:W-:Y:S01]  /*1600*/  UIADD3 UR42, -UR42, UR40, URZ ;  /* 0x000000282a2a7290 */ /* 0x000fe2000fffe13f */
[--C-:B------:R-:W-:Y:S01]  /*1610*/  IMAD R103, R3, -0x10, -R92.reuse ;  /* 0xfffffff003677824 */ /* 0x100fe200078e0a5c */
[----:B------:R-:W0:Y:S01]  /*1620*/  LDC R99, c[0x0][0x288] ;  /* 0x0000a200ff637b82 */ /* 0x000e220000000800 */
[----:B------:R-:W-:Y:S01]  /*1630*/  SHF.R.S32.HI R93, RZ, 0x1f, R92 ;  /* 0x0000001fff5d7819 */ /* 0x000fe2000001145c */
[----:B-1----:R-:W-:Y:S01]  /*1640*/  ULEA UR41, UR4, UR41, 0x18 ;  /* 0x0000002904297291 */ /* 0x002fe2000f8ec03f */
[----:B------:R-:W-:Y:S01]  /*1650*/  SHF.R.S32.HI R95, RZ, 0x1f, R94 ;  /* 0x0000001fff5f7819 */ /* 0x000fe2000001145e */
[----:B------:R-:W-:Y:S01]  /*1660*/  USHF.L.U32 UR4, UR5, 0x3, URZ ;  /* 0x0000000305047899 */ /* 0x000fe2000800063f */
[----:B------:R-:W-:Y:S01]  /*1670*/  VIADD R103, R103, UR6 ;  /* 0x0000000667677c36 */ /* 0x000fe20008000000 */
[----:B------:R-:W-:Y:S01]  /*1680*/  USEL UR5, URZ, 0x1, UP0 ;  /* 0x000000013f057887 */ /* 0x000fe20008000000 */
[----:B------:R-:W-:Y:S01]  /*1690*/  IMAD.WIDE R92, R3, 0x10, R92 ;  /* 0x00000010035c7825 */ /* 0x000fe200078e025c */
[----:B------:R-:W1:Y:S01]  /*16a0*/  LDC R101, c[0x0][0x600] ;  /* 0x00018000ff657b82 */ /* 0x000e620000000800 */
[----:B------:R-:W-:-:S02]  /*16b0*/  UIADD3 UR46, UR41, 0x60, URZ ;  /* 0x00000060292e7890 */ /* 0x000fc4000fffe03f */
[----:B------:R-:W-:Y:S01]  /*16c0*/  IMAD.MOV.U32 R3, RZ, RZ, -0x1 ;  /* 0xffffffffff037424 */ /* 0x000fe200078e00ff */
[----:B------:R-:W-:Y:S01]  /*16d0*/  ULOP3.LUT UR4, UR4, 0x8, URZ, 0xc0, !UPT ;  /* 0x0000000804047892 */ /* 0x000fe2000f8ec03f */
[----:B------:R-:W-:Y:S01]  /*16e0*/  IMAD.U32 R105, RZ, RZ, UR5 ;  /* 0x00000005ff697e24 */ /* 0x000fe2000f8e00ff */
[----:B------:R-:W-:Y:S02]  /*16f0*/  ULEA UR43, UR43, UR46, 0x3 ;  /* 0x0000002e2b2b7291 */ /* 0x000fe4000f8e183f */
[-C--:B---3--:R-:W-:Y:S01]  /*1700*/  SHF.L.U32 R3, R3, R98.reuse, RZ ;  /* 0x0000006203037219 */ /* 0x088fe200000006ff */
[----:B------:R-:W-:Y:S01]  /*1710*/  ULOP3.LUT UR47, UR4, 0x8, URZ, 0x3c, !UPT ;  /* 0x00000008042f7892 */ /* 0x000fe2000f8e3c3f */
[C---:B----4-:R-:W-:Y:S01]  /*1720*/  SHF.L.U64.HI R97, R96.reuse, 0x3, R97 ;  /* 0x0000000360617819 */ /* 0x050fe20000010261 */
[----:B------:R-:W-:Y:S01]  /*1730*/  IMAD.SHL.U32 R96, R96, 0x8, RZ ;  /* 0x0000000860607824 */ /* 0x000fe200078e00ff */
[----:B------:R-:W-:Y:S01]  /*1740*/  SHF.L.U32 R98, R5, R98, RZ ;  /* 0x0000006205627219 */ /* 0x000fe200000006ff */
[----:B------:R-:W-:Y:S01]  /*1750*/  ULOP3.LUT UR44, UR4, 0x18, URZ, 0x3c, !UPT ;  /* 0x00000018042c7892 */ /* 0x000fe2000f8e3c3f */
[----:B------:R-:W-:Y:S01]  /*1760*/  LOP3.LUT R102, RZ, R3, RZ, 0x33, !PT ;  /* 0x00000003ff667212 */ /* 0x000fe200078e33ff */
[----:B0-----:R-:W-:-:S02]  /*1770*/  IMAD R99, R4, -0x2, R99 ;  /* 0xfffffffe04637824 */ /* 0x001fc400078e0263 */
[----:B-1----:R-:W-:Y:S01]  /*1780*/  VIADD R101, R101, 0xffffffff ;  /* 0xffffffff65657836 */ /* 0x002fe20000000000 */
[----:B--2---:R-:W-:-:S07]  /*1790*/  SHF.L.U64.HI R100, R10, 0x1, R0 ;  /* 0x000000010a647819 */ /* 0x004fce0000010200 */
.L_x_166:
[----:B------:R-:W-:-:S04]  /*17a0*/  SHF.L.U32 R0, R105, 0x1f, RZ ;  /* 0x0000001f69007819 */ /* 0x000fc800000006ff */
[----:B------:R-:W0:Y:S02]  /*17b0*/  SYNCS.PHASECHK.TRANS64.TRYWAIT P0, [UR43+-0x8], R0 ;  /* 0xfffff800ff0075a7 */ /* 0x000e24000800016b */
[----:B01-34-:R-:W-:Y:S05]  /*17c0*/  @!P0 BRA `(.L_x_19) ;  /* 0x0000006800008947 */ /* 0x01bfea0003800000 */
.L_x_189:
[----:B------:R-:W-:Y:S02]  /*17d0*/  ULDC UR4, c[0x0][0x28c] ;  /* 0x0000a30000047ab9 */ /* 0x000fe40000000800 */
[----:B------:R-:W-:-:S13]  /*17e0*/  ISETP.LT.AND P0, PT, RZ, UR4, PT ;  /* 0x00000004ff007c0c */ /* 0x000fda000bf01270 */
[----:B------:R-:W-:Y:S05]  /*17f0*/  @P0 BRA `(.L_x_20) ;  /* 0x0000000000400947 */ /* 0x000fea0003800000 */
[----:B0-----:R-:W-:Y:S01]  /*1800*/  MOV R0, 0x0 ;  /* 0x0000000000007802 */ /* 0x001fe20000000f00 */
[----:B------:R-:W-:Y:S01]  /*1810*/  ULDC.64 UR4, c[0x4][0x68] ;  /* 0x01001a0000047ab9 */ /* 0x000fe20000000a00 */
[----:B------:R-:W-:Y:S01]  /*1820*/  ULDC.64 UR6, c[0x4][0x8] ;  /* 0x0100020000067ab9 */ /* 0x000fe20000000a00 */
[----:B------:R-:W-:Y:S01]  /*1830*/  IMAD.U32 R4, RZ, RZ, UR4 ;  /* 0x00000004ff047e24 */ /* 0x000fe2000f8e00ff */
[----:B------:R0:W1:Y:S01]  /*1840*/  LDC.64 R14, c[0x4][R0] ;  /* 0x01000000000e7b82 */ /* 0x0000620000000a00 */
[----:B------:R-:W-:Y:S01]  /*1850*/  IMAD.U32 R5, RZ, RZ, UR5 ;  /* 0x00000005ff057e24 */ /* 0x000fe2000f8e00ff */
[----:B------:R-:W-:Y:S01]  /*1860*/  ULDC.64 UR4, c[0x4][0x70] ;  /* 0x01001c0000047ab9 */ /* 0x000fe20000000a00 */
[----:B------:R-:W-:Y:S02]  /*1870*/  IMAD.U32 R10, RZ, RZ, UR6 ;  /* 0x00000006ff0a7e24 */ /* 0x000fe4000f8e00ff */
[----:B------:R-:W-:Y:S02]  /*1880*/  IMAD.U32 R6, RZ, RZ, UR4 ;  /* 0x00000004ff067e24 */ /* 0x000fe4000f8e00ff */
[----:B------:R-:W-:-:S02]  /*1890*/  IMAD.U32 R7, RZ, RZ, UR5 ;  /* 0x00000005ff077e24 */ /* 0x000fc4000f8e00ff */
[----:B------:R-:W-:Y:S02]  /*18a0*/  IMAD.U32 R11, RZ, RZ, UR7 ;  /* 0x00000007ff0b7e24 */ /* 0x000fe4000f8e00ff */
[----:B------:R-:W-:Y:S02]  /*18b0*/  IMAD.MOV.U32 R8, RZ, RZ, 0x1e1 ;  /* 0x000001e1ff087424 */ /* 0x000fe400078e00ff */
[----:B------:R-:W-:Y:S02]  /*18c0*/  IMAD.MOV.U32 R12, RZ, RZ, 0x1 ;  /* 0x00000001ff0c7424 */ /* 0x000fe400078e00ff */
[----:B0-----:R-:W-:-:S07]  /*18d0*/  IMAD.MOV.U32 R13, RZ, RZ, RZ ;  /* 0x000000ffff0d7224 */ /* 0x001fce00078e00ff */
[----:B------:R-:W-:-:S07]  /*18e0*/  LEPC R20, `(.L_x_20) ;  /* 0x000000001014794e */ /* 0x000fce0000000000 */
[----:B-1---5:R-:W-:Y:S05]  /*18f0*/  CALL.ABS.NOINC R14 ;  /* 0x000000000e007343 */ /* 0x022fea0003c00000 */
.L_x_20:
[----:B------:R-:W-:-:S13]  /*1900*/  ISETP.NE.AND P0, PT, R104, 0x3, PT ;  /* 0x000000036800780c */ /* 0x000fda0003f05270 */
[----:B------:R-:W-:Y:S05]  /*1910*/  @!P0 BRA `(.L_x_21) ;  /* 0x0000000000048947 */ /* 0x000fea0003800000 */
[----:B------:R-:W-:Y:S01]  /*1920*/  BPT.TRAP 0x1 ;  /* 0x000000040000795c */ /* 0x000fe20000300000 */
.L_x_21:
[----:B0-----:R-:W-:Y:S02]  /*1930*/  IMAD.U32 R3, RZ, RZ, UR38 ;  /* 0x00000026ff037e24 */ /* 0x001fe4000f8e00ff */
[----:B------:R-:W-:-:S03]  /*1940*/  IMAD.U32 R0, RZ, RZ, UR39 ;  /* 0x00000027ff007e24 */ /* 0x000fc6000f8e00ff */
[----:B------:R-:W-:Y:S02]  /*1950*/  LEA R3, R3, UR41, 0x3 ;  /* 0x0000002903037c11 */ /* 0x000fe4000f8e18ff */
[----:B------:R-:W-:-:S04]  /*1960*/  SHF.L.U32 R0, R0, 0x1f, RZ ;  /* 0x0000001f00007819 */ /* 0x000fc800000006ff */
[----:B------:R0:W1:Y:S01]  /*1970*/  SYNCS.PHASECHK.TRANS64.TRYWAIT P1, [R3+URZ], R0 ;  /* 0x00000000030075a7 */ /* 0x000062000802017f */
[----:B------:R-:W-:Y:S05]  /*1980*/  @!P0 BRA `(.L_x_22) ;  /* 0x0000000000048947 */ /* 0x000fea0003800000 */
[----:B------:R-:W-:Y:S01]  /*1990*/  BPT.TRAP 0x1 ;  /* 0x000000040000795c */ /* 0x000fe20000300000 */
.L_x_22:
[----:B------:R-:W-:-:S05]  /*19a0*/  IMAD.U32 R4, RZ, RZ, UR42 ;  /* 0x0000002aff047e24 */ /* 0x000fca000f8e00ff */
[----:B------:R-:W-:Y:S01]  /*19b0*/  ISETP.GE.AND P2, PT, R4, 0x1, PT ;  /* 0x000000010400780c */ /* 0x000fe20003f46270 */
[----:B-1----:R-:W-:-:S12]  /*19c0*/  @P1 BRA `(.L_x_23) ;  /* 0x0000000000081947 */ /* 0x002fd80003800000 */
[----:B------:R-:W1:Y:S02]  /*19d0*/  SYNCS.PHASECHK.TRANS64.TRYWAIT P1, [R3+URZ], R0 ;  /* 0x00000000030075a7 */ /* 0x000e64000802017f */
[----:B-1----:R-:W-:Y:S05]  /*19e0*/  @!P1 BRA `(.L_x_24) ;  /* 0x0000006400909947 */ /* 0x002fea0003800000 */
.L_x_23:
[----:B------:R-:W-:Y:S05]  /*19f0*/  WARPSYNC.ALL ;  /* 0x0000000000007948 */ /* 0x000fea0003800000 */
[----:B------:R-:W-:Y:S01]  /*1a00*/  UIADD3 UR4, UR41, 0x180, URZ ;  /* 0x0000018029047890 */ /* 0x000fe2000fffe03f */
[----:B------:R-:W-:Y:S01]  /*1a10*/  WARPGROUP.ARRIVE ;  /* 0x00000000000079c5 */ /* 0x000fe20000000000 */
[----:B------:R-:W-:Y:S02]  /*1a20*/  UIADD3 UR5, UR41, 0x14180, URZ ;  /* 0x0001418029057890 */ /* 0x000fe4000fffe03f */
[----:B------:R-:W-:Y:S02]  /*1a30*/  USHF.R.U32.HI UR4, URZ, 0x4, UR4 ;  /* 0x000000043f047899 */ /* 0x000fe40008011604 */
[----:B------:R-:W-:-:S02]  /*1a40*/  USHF.R.U32.HI UR5, URZ, 0x4, UR5 ;  /* 0x000000043f057899 */ /* 0x000fc40008011605 */
[----:B------:R-:W-:Y:S02]  /*1a50*/  ULOP3.LUT UR4, UR4, 0x3fff, URZ, 0xc0, !UPT ;  /* 0x00003fff04047892 */ /* 0x000fe4000f8ec03f */
[----:B------:R-:W-:Y:S02]  /*1a60*/  ULOP3.LUT UR5, UR5, 0x3fff, URZ, 0xc0, !UPT ;  /* 0x00003fff05057892 */ /* 0x000fe4000f8ec03f */
[----:B------:R-:W-:Y:S02]  /*1a70*/  ULOP3.LUT UR4, UR4, 0x10000, URZ, 0xfc, !UPT ;  /* 0x0001000004047892 */ /* 0x000fe4000f8efc3f */
[----:B------:R-:W-:Y:S02]  /*1a80*/  ULOP3.LUT UR5, UR5, 0x10000, URZ, 0xfc, !UPT ;  /* 0x0001000005057892 */ /* 0x000fe4000f8efc3f */
[----:B------:R-:W-:Y:S02]  /*1a90*/  ULEA UR6, UR38, UR4, 0xa ;  /* 0x0000000426067291 */ /* 0x000fe4000f8e503f */
[----:B------:R-:W-:Y:S01]  /*1aa0*/  ULEA UR7, UR38, UR5, 0xb ;  /* 0x0000000526077291 */ /* 0x000fe2000f8e583f */
[----:B------:R-:W-:Y:S01]  /*1ab0*/  UMOV UR9, 0x40000040 ;  /* 0x4000004000097882 */ /* 0x000fe20000000000 */
[----:B------:R-:W-:-:S03]  /*1ac0*/  UMOV UR11, 0x40000040 ;  /* 0x40000040000b7882 */ /* 0x000fc60000000000 */
[----:B------:R-:W-:Y:S02]  /*1ad0*/  UMOV UR8, UR6 ;  /* 0x0000000600087c82 */ /* 0x000fe40008000000 */
[----:B------:R-:W-:Y:S02]  /*1ae0*/  UMOV UR10, UR7 ;  /* 0x00000007000a7c82 */ /* 0x000fe40008000000 */
[----:B------:R-:W-:Y:S01]  /*1af0*/  HGMMA.64x128x8.F32.TF32 R24, gdesc[UR8], RZ, !UPT, gsb0 ;  /* 0x05e00000081879f0 */ /* 0x000fe2000c0028ff */
[----:B------:R-:W-:Y:S02]  /*1b00*/  UIADD3 UR8, UR6, 0x2, URZ ;  /* 0x0000000206087890 */ /* 0x000fe4000fffe03f */
[----:B------:R-:W-:Y:S01]  /*1b10*/  UIADD3 UR10, UR7, 0x2, URZ ;  /* 0x00000002070a7890 */ /* 0x000fe2000fffe03f */
[----:B------:R-:W-:Y:S01]  /*1b20*/  UMOV UR9, 0x40000040 ;  /* 0x4000004000097882 */ /* 0x000fe20000000000 */
[----:B------:R-:W-:Y:S01]  /*1b30*/  UMOV UR11, 0x40000040 ;  /* 0x40000040000b7882 */ /* 0x000fe20000000000 */
[----:B------:R-:W-:-:S02]  /*1b40*/  WARPGROUP.DEPBAR.LE gsb0, 0x0 ;  /* 0x00008000000079c5 */ /* 0x000fc40000010000 */
[----:B------:R-:W-:-:S06]  /*1b50*/  WARPGROUP.ARRIVE ;  /* 0x00000000000079c5 */ /* 0x000fcc0000000000 */
[----:B------:R-:W-:Y:S01]  /*1b60*/  HGMMA.64x128x8.F32.TF32 R24, gdesc[UR8], R24, gsb0 ;  /* 0x05e00000081879f0 */ /* 0x000fe20008002818 */
[----:B------:R-:W-:Y:S02]  /*1b70*/  UIADD3 UR8, UR6, 0x4, URZ ;  /* 0x0000000406087890 */ /* 0x000fe4000fffe03f */
[----:B------:R-:W-:Y:S01]  /*1b80*/  UIADD3 UR10, UR7, 0x4, URZ ;  /* 0x00000004070a7890 */ /* 0x000fe2000fffe03f */
[----:B------:R-:W-:Y:S01]  /*1b90*/  UMOV UR9, 0x40000040 ;  /* 0x4000004000097882 */ /* 0x000fe20000000000 */
[----:B------:R-:W-:Y:S01]  /*1ba0*/  UMOV UR11, 0x40000040 ;  /* 0x40000040000b7882 */ /* 0x000fe20000000000 */
[----:B------:R-:W-:Y:S02]  /*1bb0*/  WARPGROUP.DEPBAR.LE gsb0, 0x0 ;  /* 0x00008000000079c5 */ /* 0x000fe40000010000 */
        /* <DEDUP_REMOVED lines=36> */
[----:B------:R-:W-:Y:S03]  /*1e00*/  HGMMA.64x128x8.F32.TF32 R24, gdesc[UR8], R24, gsb0 ;  /* 0x05e00000081879f0 */ /* 0x000fe60008002818 */
[----:B------:R-:W-:Y:S02]  /*1e10*/  WARPGROUP.DEPBAR.LE gsb0, 0x0 ;  /* 0x00008000000079c5 */ /* 0x000fe40000010000 */
[----:B------:R-:W-:Y:S05]  /*1e20*/  @!P2 BRA `(.L_x_25) ;  /* 0x000000040084a947 */ /* 0x000fea0003800000 */
[----:B------:R-:W-:Y:S01]  /*1e30*/  UIADD3 UR6, UR38, 0x1, URZ ;  /* 0x0000000126067890 */ /* 0x000fe2000fffe03f */
[----:B01----:R-:W-:Y:S02]  /*1e40*/  IMAD.U32 R0, RZ, RZ, UR42 ;  /* 0x0000002aff007e24 */ /* 0x003fe4000f8e00ff */
[----:B------:R-:W-:Y:S01]  /*1e50*/  IMAD.U32 R3, RZ, RZ, UR38 ;  /* 0x00000026ff037e24 */ /* 0x000fe2000f8e00ff */
[----:B------:R-:W-:-:S04]  /*1e60*/  UISETP.NE.AND UP0, UPT, UR6, 0x5, UPT ;  /* 0x000000050600788c */ /* 0x000fc8000bf05270 */
[----:B------:R-:W-:Y:S02]  /*1e70*/  USEL UR7, URZ, 0x1, UP0 ;  /* 0x000000013f077887 */ /* 0x000fe40008000000 */
[----:B------:R-:W-:Y:S02]  /*1e80*/  USEL UR6, UR6, URZ, UP0 ;  /* 0x0000003f06067287 */ /* 0x000fe40008000000 */
[----:B------:R-:W-:-:S06]  /*1e90*/  ULOP3.LUT UR7, UR39, UR7, URZ, 0x3c, !UPT ;  /* 0x0000000727077292 */ /* 0x000fcc000f8e3c3f */
[----:B------:R-:W-:-:S07]  /*1ea0*/  IMAD.U32 R6, RZ, RZ, UR7 ;  /* 0x00000007ff067e24 */ /* 0x000fce000f8e00ff */
.L_x_32:
[----:B------:R-:W-:Y:S05]  /*1eb0*/  @!P0 BRA `(.L_x_26) ;  /* 0x0000000000048947 */ /* 0x000fea0003800000 */
[----:B------:R-:W-:Y:S01]  /*1ec0*/  BPT.TRAP 0x1 ;  /* 0x000000040000795c */ /* 0x000fe20000300000 */
.L_x_26:
[----:B------:R-:W-:Y:S01]  /*1ed0*/  ULEA UR7, UR6, UR41, 0x3 ;  /* 0x0000002906077291 */ /* 0x000fe2000f8e183f */
[----:B------:R-:W-:-:S08]  /*1ee0*/  SHF.L.U32 R4, R6, 0x1f, RZ ;  /* 0x0000001f06047819 */ /* 0x000fd000000006ff */
[----:B------:R0:W1:Y:S01]  /*1ef0*/  SYNCS.PHASECHK.TRANS64.TRYWAIT P1, [UR7], R4 ;  /* 0x00000004ff0075a7 */ /* 0x0000620008020147 */
[----:B------:R-:W-:Y:S05]  /*1f00*/  @!P0 BRA `(.L_x_27) ;  /* 0x0000000000048947 */ /* 0x000fea0003800000 */
[----:B------:R-:W-:Y:S01]  /*1f10*/  BPT.TRAP 0x1 ;  /* 0x000000040000795c */ /* 0x000fe20000300000 */
.L_x_27:
[----:B-1----:R-:W-:Y:S05]  /*1f20*/  @P1 BRA `(.L_x_28) ;  /* 0x0000000000081947 */ /* 0x002fea0003800000 */
[----:B------:R-:W1:Y:S02]  /*1f30*/  SYNCS.PHASECHK.TRANS64.TRYWAIT P1, [UR7], R4 ;  /* 0x00000004ff0075a7 */ /* 0x000e640008020147 */
[----:B-1----:R-:W-:Y:S05]  /*1f40*/  @!P1 BRA `(.L_x_29) ;  /* 0x00000060004c9947 */ /* 0x002fea0003800000 */
.L_x_28:
[----:B------:R-:W-:Y:S01]  /*1f50*/  ULEA UR7, UR6, UR4, 0xa ;  /* 0x0000000406077291 */ /* 0x000fe2000f8e503f */
[----:B------:R-:W-:Y:S01]  /*1f60*/  WARPGROUP.ARRIVE ;  /* 0x00000000000079c5 */ /* 0x000fe20000000000 */
[----:B------:R-:W-:Y:S01]  /*1f70*/  ULEA UR12, UR6, UR5, 0xb ;  /* 0x00000005060c7291 */ /* 0x000fe2000f8e583f */
[----:B------:R-:W-:Y:S01]  /*1f80*/  UMOV UR9, 0x40000040 ;  /* 0x4000004000097882 */ /* 0x000fe20000000000 */
[----:B------:R-:W-:-:S03]  /*1f90*/  UMOV UR11, 0x40000040 ;  /* 0x40000040000b7882 */ /* 0x000fc60000000000 */
[----:B------:R-:W-:Y:S02]  /*1fa0*/  UMOV UR8, UR7 ;  /* 0x0000000700087c82 */ /* 0x000fe40008000000 */
[----:B------:R-:W-:Y:S02]  /*1fb0*/  UMOV UR10, UR12 ;  /* 0x0000000c000a7c82 */ /* 0x000fe40008000000 */
[----:B------:R-:W-:Y:S01]  /*1fc0*/  HGMMA.64x128x8.F32.TF32 R24, gdesc[UR8], R24, gsb0 ;  /* 0x05e00000081879f0 */ /* 0x000fe20008002818 */
        /* <DEDUP_REMOVED lines=51> */
[----:B------:R-:W-:Y:S01]  /*2300*/  BPT.TRAP 0x1 ;  /* 0x000000040000795c */ /* 0x000fe20000300000 */
.L_x_30:
[----:B------:R-:W-:-:S13]  /*2310*/  ISETP.NE.AND P1, PT, R89, RZ, PT ;  /* 0x000000ff5900720c */ /* 0x000fda0003f25270 */
[----:B01----:R-:W-:-:S05]  /*2320*/  @P1 LEA R4, R3, UR41, 0x3 ;  /* 0x0000002903041c11 */ /* 0x003fca000f8e18ff */
[----:B------:R-:W-:-:S05]  /*2330*/  @P1 VIADD R5, R4, 0x28 ;  /* 0x0000002804051836 */ /* 0x000fca0000000000 */
[----:B------:R-:W-:-:S04]  /*2340*/  @P1 PRMT R5, R88, 0x654, R5 ;  /* 0x0000065458051816 */ /* 0x000fc80000000005 */
[----:B------:R0:W-:Y:S01]  /*2350*/  @P1 SYNCS.ARRIVE.TRANS64.RED.A1T0 RZ, [R5+URZ], RZ ;  /* 0x000000ff05ff19a7 */ /* 0x0001e2000810043f */
[----:B------:R-:W-:-:S13]  /*2360*/  ISETP.GT.U32.AND P1, PT, R23, 0x1, PT ;  /* 0x000000011700780c */ /* 0x000fda0003f24070 */
[----:B0-----:R-:W-:Y:S05]  /*2370*/  @P1 BRA `(.L_x_31) ;  /* 0x0000000000041947 */ /* 0x001fea0003800000 */
[----:B------:R-:W-:Y:S01]  /*2380*/  BPT.TRAP 0x1 ;  /* 0x000000040000795c */ /* 0x000fe20000300000 */
.L_x_31:
[----:B------:R-:W-:Y:S01]  /*2390*/  UIADD3 UR6, UR6, 0x1, URZ ;  /* 0x0000000106067890 */ /* 0x000fe2000fffe03f */
[C---:B------:R-:W-:Y:S01]  /*23a0*/  ISETP.GT.AND P2, PT, R0.reuse, 0x1, PT ;  /* 0x000000010000780c */ /* 0x040fe20003f44270 */
[----:B------:R-:W-:Y:S02]  /*23b0*/  VIADD R3, R3, 0x1 ;  /* 0x0000000103037836 */ /* 0x000fe40000000000 */
[----:B------:R-:W-:Y:S01]  /*23c0*/  UISETP.NE.AND UP0, UPT, UR6, 0x5, UPT ;  /* 0x000000050600788c */ /* 0x000fe2000bf05270 */
[----:B------:R-:W-:Y:S02]  /*23d0*/  VIADD R0, R0, 0xffffffff ;  /* 0xffffffff00007836 */ /* 0x000fe40000000000 */
[C---:B------:R-:W-:Y:S01]  /*23e0*/  ISETP.NE.AND P1, PT, R3.reuse, 0x5, PT ;  /* 0x000000050300780c */ /* 0x040fe20003f25270 */
[----:B------:R-:W-:Y:S02]  /*23f0*/  USEL UR7, URZ, 0x1, UP0 ;  /* 0x000000013f077887 */ /* 0x000fe40008000000 */
[----:B------:R-:W-:Y:S01]  /*2400*/  USEL UR6, UR6, URZ, UP0 ;  /* 0x0000003f06067287 */ /* 0x000fe20008000000 */
[----:B------:R-:W-:-:S03]  /*2410*/  SEL R3, R3, RZ, P1 ;  /* 0x000000ff03037207 */ /* 0x000fc60000800000 */
[----:B------:R-:W-:Y:S01]  /*2420*/  LOP3.LUT R6, R6, UR7, RZ, 0x3c, !PT ;  /* 0x0000000706067c12 */ /* 0x000fe2000f8e3cff */
[----:B------:R-:W-:Y:S07]  /*2430*/  @P2 BRA `(.L_x_32) ;  /* 0xfffffff8009c2947 */ /* 0x000fee000383ffff */
.L_x_25:
[----:B01----:R-:W0:Y:S01]  /*2440*/  LDC R0, c[0x0][0x28c] ;  /* 0x0000a300ff007b82 */ /* 0x003e220000000800 */
[----:B------:R-:W-:-:S04]  /*2450*/  IMAD.U32 R3, RZ, RZ, UR47 ;  /* 0x0000002fff037e24 */ /* 0x000fc8000f8e00ff */
[----:B------:R1:W-:Y:S01]  /*2460*/  SYNCS.ARRIVE.TRANS64.A1T0 RZ, [R3+UR46], RZ ;  /* 0x000000ff03ff79a7 */ /* 0x0003e2000810002e */
[----:B0-----:R-:W-:-:S13]  /*2470*/  ISETP.GE.AND P1, PT, R0, 0x1, PT ;  /* 0x000000010000780c */ /* 0x001fda0003f26270 */
[----:B-1----:R-:W-:Y:S05]  /*2480*/  @!P1 BRA `(.L_x_33) ;  /* 0x0000000000449947 */ /* 0x002fea0003800000 */
[----:B------:R-:W-:Y:S05]  /*2490*/  @!P0 BRA `(.L_x_34) ;  /* 0x0000000000048947 */ /* 0x000fea0003800000 */
[----:B------:R-:W-:Y:S01]  /*24a0*/  BPT.TRAP 0x1 ;  /* 0x000000040000795c */ /* 0x000fe20000300000 */
.L_x_34:
[----:B------:R-:W-:-:S13]  /*24b0*/  ISETP.NE.AND P0, PT, R89, RZ, PT ;  /* 0x000000ff5900720c */ /* 0x000fda0003f05270 */
[----:B------:R-:W-:-:S05]  /*24c0*/  VOTEU.ANY UP0, P0 ;  /* 0x00000000003f7886 */ /* 0x000fca0000000100 */
[----:B------:R-:W-:-:S06]  /*24d0*/  @UP0 UIADD3 UR4, UR38, UR42, URZ ;  /* 0x0000002a26040290 */ /* 0x000fcc000fffe03f */
[----:B------:R-:W-:Y:S02]  /*24e0*/  IMAD.U32 R4, RZ, RZ, UR4 ;  /* 0x00000004ff047e24 */ /* 0x000fe4000f8e00ff */
[----:B------:R-:W-:Y:S02]  /*24f0*/  IMAD.U32 R3, RZ, RZ, UR4 ;  /* 0x00000004ff037e24 */ /* 0x000fe4000f8e00ff */
[----:B------:R-:W-:-:S05]  /*2500*/  @P0 IMAD.WIDE.U32 R4, R4, -0x33333333, RZ ;  /* 0xcccccccd04040825 */ /* 0x000fca00078e00ff */
[----:B------:R-:W-:-:S05]  /*2510*/  @P0 SHF.R.U32.HI R0, RZ, 0x2, R5 ;  /* 0x00000002ff000819 */ /* 0x000fca0000011605 */
[----:B------:R-:W-:-:S05]  /*2520*/  @P0 IMAD R0, R0, -0x5, R3 ;  /* 0xfffffffb00000824 */ /* 0x000fca00078e0203 */
[----:B------:R-:W-:-:S05]  /*2530*/  @P0 LEA R0, R0, UR41, 0x3 ;  /* 0x0000002900000c11 */ /* 0x000fca000f8e18ff */
[----:B------:R-:W-:-:S05]  /*2540*/  @P0 VIADD R3, R0, 0x28 ;  /* 0x0000002800030836 */ /* 0x000fca0000000000 */
[----:B------:R-:W-:-:S04]  /*2550*/  @P0 PRMT R3, R88, 0x654, R3 ;  /* 0x0000065458030816 */ /* 0x000fc80000000003 */
[----:B------:R0:W-:Y:S01]  /*2560*/  @P0 SYNCS.ARRIVE.TRANS64.RED.A1T0 RZ, [R3+URZ], RZ ;  /* 0x000000ff03ff09a7 */ /* 0x0001e2000810043f */
[----:B------:R-:W-:-:S13]  /*2570*/  ISETP.GT.U32.AND P0, PT, R23, 0x1, PT ;  /* 0x000000011700780c */ /* 0x000fda0003f04070 */
[----:B0-----:R-:W-:Y:S05]  /*2580*/  @P0 BRA `(.L_x_33) ;  /* 0x0000000000040947 */ /* 0x001fea0003800000 */
[----:B------:R-:W-:Y:S01]  /*2590*/  BPT.TRAP 0x1 ;  /* 0x000000040000795c */ /* 0x000fe20000300000 */
.L_x_33:
[----:B------:R-:W-:Y:S01]  /*25a0*/  SHF.L.U32 R0, R105, 0x1f, RZ ;  /* 0x0000001f69007819 */ /* 0x000fe200000006ff */
[----:B------:R-:W-:Y:S01]  /*25b0*/  UIADD3 UR38, UR38, UR45, URZ ;  /* 0x0000002d26267290 */ /* 0x000fe2000fffe03f */
[----:B------:R-:W-:Y:S01]  /*25c0*/  SHF.R.S32.HI R9, RZ, 0x1f, R19 ;  /* 0x0000001fff097819 */ /* 0x000fe20000011413 */
[----:B------:R-:W-:Y:S01]  /*25d0*/  UISETP.GE.U32.AND UP1, UPT, UR45, 0x5, UPT ;  /* 0x000000052d00788c */ /* 0x000fe2000bf26070 */
[----:B------:R-:W0:Y:S01]  /*25e0*/  SYNCS.PHASECHK.TRANS64.TRYWAIT P0, [UR43+0x8], R0 ;  /* 0x00000800ff0075a7 */ /* 0x000e22000800016b */
[----:B------:R-:W-:-:S04]  /*25f0*/  UISETP.GT.U32.AND UP0, UPT, UR38, 0x4, UPT ;  /* 0x000000042600788c */ /* 0x000fc8000bf04070 */
[----:B------:R-:W-:-:S04]  /*2600*/  UISETP.LT.U32.AND UP0, UPT, UR45, 0x5, UP0 ;  /* 0x000000052d00788c */ /* 0x000fc80008701070 */
[----:B------:R-:W-:Y:S02]  /*2610*/  USEL UR6, URZ, 0x1, !UP0 ;  /* 0x000000013f067887 */ /* 0x000fe4000c000000 */
[----:B------:R-:W-:Y:S02]  /*2620*/  @UP1 UIMAD.WIDE.U32 UR4, UR38, -0x33333333, URZ ;  /* 0xcccccccd260418a5 */ /* 0x000fe4000f8e003f */
[----:B------:R-:W-:Y:S02]  /*2630*/  ULOP3.LUT UR39, UR39, UR6, URZ, 0x3c, !UPT ;  /* 0x0000000627277292 */ /* 0x000fe4000f8e3c3f */
[----:B------:R-:W-:-:S04]  /*2640*/  @UP1 USHF.R.U32.HI UR4, URZ, 0x2, UR5 ;  /* 0x000000023f041899 */ /* 0x000fc80008011605 */
[----:B------:R-:W-:Y:S01]  /*2650*/  @UP1 ULOP3.LUT UR39, UR39, 0x1, UR4, 0x78, !UPT ;  /* 0x0000000127271892 */ /* 0x000fe2000f8e7804 */
[----:B0-----:R-:W-:Y:S11]  /*2660*/  @!P0 BRA `(.L_x_35) ;  /* 0x00000058009c8947 */ /* 0x001ff60003800000 */
.L_x_190:
[----:B------:R-:W-:Y:S01]  /*2670*/  ULDC.64 UR4, c[0x0][0x5d0] ;  /* 0x0001740000047ab9 */ /* 0x000fe20000000a00 */
[----:B------:R-:W-:Y:S01]  /*2680*/  ULDC UR6, c[0x0][0x284] ;  /* 0x0000a10000067ab9 */ /* 0x000fe20000000800 */
[----:B0-----:R-:W-:Y:S02]  /*2690*/  IMAD R0, R9, UR4, RZ ;  /* 0x0000000409007c24 */ /* 0x001fe4000f8e02ff */
[----:B------:R-:W-:Y:S02]  /*26a0*/  IMAD.SHL.U32 R12, R18, 0x80, RZ ;  /* 0x00000080120c7824 */ /* 0x000fe400078e00ff */
[C---:B------:R-:W-:Y:S02]  /*26b0*/  IMAD R3, R19.reuse, UR5, R0 ;  /* 0x0000000513037c24 */ /* 0x040fe4000f8e0200 */
[----:B------:R-:W-:Y:S01]  /*26c0*/  IMAD.SHL.U32 R0, R22, 0x40, RZ ;  /* 0x0000004016007824 */ /* 0x000fe200078e00ff */
[----:B------:R-:W-:Y:S01]  /*26d0*/  SHF.R.S32.HI R13, RZ, 0x1f, R12 ;  /* 0x0000001fff0d7819 */ /* 0x000fe2000001140c */
[----:B------:R-:W-:Y:S01]  /*26e0*/  IMAD.WIDE.U32 R4, R19, UR4, R94 ;  /* 0x0000000413047c25 */ /* 0x000fe2000f8e005e */
[----:B------:R-:W-:-:S02]  /*26f0*/  ULDC.64 UR4, c[0x0][0x5c8] ;  /* 0x0001720000047ab9 */ /* 0x000fc40000000a00 */
[----:B------:R-:W-:Y:S01]  /*2700*/  ISETP.GE.AND P0, PT, R0, UR6, PT ;  /* 0x0000000600007c0c */ /* 0x000fe2000bf06270 */
[----:B------:R-:W-:Y:S01]  /*2710*/  ULDC UR6, c[0x0][0x288] ;  /* 0x0000a20000067ab9 */ /* 0x000fe20000000800 */
[----:B------:R-:W-:Y:S01]  /*2720*/  IADD3 R4, P1, R12, R4, RZ ;  /* 0x000000040c047210 */ /* 0x000fe20007f3e0ff */
[----:B------:R-:W-:Y:S01]  /*2730*/  IMAD.WIDE R20, R22, 0x40, R92 ;  /* 0x0000004016147825 */ /* 0x000fe200078e025c */
[----:B------:R-:W-:Y:S02]  /*2740*/  ISETP.GE.OR P0, PT, R12, UR6, P0 ;  /* 0x000000060c007c0c */ /* 0x000fe40008706670 */
[----:B------:R-:W-:Y:S01]  /*2750*/  IADD3.X R5, R13, R5, R3, P1, !PT ;  /* 0x000000050d057210 */ /* 0x000fe20000ffe403 */
[----:B------:R-:W-:-:S04]  /*2760*/  IMAD R7, R21, UR4, RZ ;  /* 0x0000000415077c24 */ /* 0x000fc8000f8e02ff */
[C---:B------:R-:W-:Y:S02]  /*2770*/  IMAD R7, R20.reuse, UR5, R7 ;  /* 0x0000000514077c24 */ /* 0x040fe4000f8e0207 */
[----:B------:R-:W-:-:S04]  /*2780*/  IMAD.WIDE.U32 R106, R20, UR4, R4 ;  /* 0x00000004146a7c25 */ /* 0x000fc8000f8e0004 */
[----:B------:R-:W-:Y:S05]  /*2790*/  @P0 BRA `(.L_x_36) ;  /* 0x0000003c00d80947 */ /* 0x000fea0003800000 */
[----:B-----5:R-:W-:Y:S01]  /*27a0*/  FSETP.NEU.AND P1, PT, R91, RZ, PT ;  /* 0x000000ff5b00720b */ /* 0x020fe20003f2d000 */
[----:B------:R-:W-:Y:S01]  /*27b0*/  IMAD.IADD R3, R99, 0x1, -R12 ;  /* 0x0000000163037824 */ /* 0x000fe200078e0a0c */
[----:B------:R-:W-:Y:S01]  /*27c0*/  BSSY B0, `(.L_x_36) ;  /* 0x00003f3000007945 */ /* 0x000fe20003800000 */
[----:B------:R-:W-:Y:S02]  /*27d0*/  IMAD.IADD R0, R103, 0x1, -R0 ;  /* 0x0000000167007824 */ /* 0x000fe400078e0a00 */
[----:B------:R-:W-:Y:S01]  /*27e0*/  IMAD.IADD R115, R107, 0x1, R7 ;  /* 0x000000016b737824 */ /* 0x000fe200078e0207 */
[----:B------:R-:W-:-:S04]  /*27f0*/  ISETP.GT.AND P0, PT, R3, RZ, PT ;  /* 0x000000ff0300720c */ /* 0x000fc80003f04270 */
[----:B------:R-:W-:-:S03]  /*2800*/  ISETP.GT.AND P2, PT, R0, RZ, P0 ;  /* 0x000000ff0000720c */ /* 0x000fc60000744270 */
[----:B------:R-:W-:Y:S10]  /*2810*/  @!P1 BRA `(.L_x_37) ;  /* 0x0000002c001c9947 */ /* 0x000ff40003800000 */
[----:B------:R-:W0:Y:S01]  /*2820*/  LDC.64 R108, c[0x0][0x5b8] ;  /* 0x00016e00ff6c7b82 */ /* 0x000e220000000a00 */
[----:B------:R-:W-:-:S07]  /*2830*/  ULDC.64 UR4, c[0x0][0x5c0] ;  /* 0x0001700000047ab9 */ /* 0x000fce0000000a00 */
[----:B------:R-:W1:Y:S08]  /*2840*/  LDC.64 R110, c[0x0][0x5b0] ;  /* 0x00016c00ff6e7b82 */ /* 0x000e700000000a00 */
[----:B------:R-:W2:Y:S01]  /*2850*/  LDC.64 R112, c[0x0][0x5a8] ;  /* 0x00016a00ff707b82 */ /* 0x000ea20000000a00 */
[-C--:B0-----:R-:W-:Y:S02]  /*2860*/  IMAD R6, R9, R108.reuse, RZ ;  /* 0x0000006c09067224 */ /* 0x081fe400078e02ff */
[----:B------:R-:W-:-:S04]  /*2870*/  IMAD.WIDE.U32 R4, R19, R108, R94 ;  /* 0x0000006c13047225 */ /* 0x000fc800078e005e */
[----:B------:R-:W-:Y:S01]  /*2880*/  IMAD R107, R19, R109, R6 ;  /* 0x0000006d136b7224 */ /* 0x000fe200078e0206 */
[----:B------:R-:W-:Y:S01]  /*2890*/  IADD3 R6, P1, R12, R4, RZ ;  /* 0x000000040c067210 */ /* 0x000fe20007f3e0ff */
[----:B-1----:R-:W-:-:S03]  /*28a0*/  IMAD R4, R21, R110, RZ ;  /* 0x0000006e15047224 */ /* 0x002fc600078e02ff */
[----:B------:R-:W-:Y:S01]  /*28b0*/  IADD3.X R7, R13, R5, R107, P1, !PT ;  /* 0x000000050d077210 */ /* 0x000fe20000ffe46b */
[C---:B------:R-:W-:Y:S02]  /*28c0*/  IMAD R21, R20.reuse, R111, R4 ;  /* 0x0000006f14157224 */ /* 0x040fe400078e0204 */
[----:B------:R-:W-:-:S04]  /*28d0*/  IMAD.WIDE.U32 R4, R20, R110, R6 ;  /* 0x0000006e14047225 */ /* 0x000fc800078e0006 */
[----:B------:R-:W-:Y:S01]  /*28e0*/  IMAD.IADD R5, R5, 0x1, R21 ;  /* 0x0000000105057824 */ /* 0x000fe200078e0215 */
[----:B--2---:R-:W-:-:S04]  /*28f0*/  LEA R10, P1, R4, R112, 0x2 ;  /* 0x00000070040a7211 */ /* 0x004fc800078210ff */
[----:B------:R-:W-:-:S05]  /*2900*/  LEA.HI.X R11, R4, R113, R5, 0x2, P1 ;  /* 0x00000071040b7211 */ /* 0x000fca00008f1405 */
[----:B------:R0:W2:Y:S01]  /*2910*/  @P2 LDG.E.LTC128B R18, desc[UR36][R10.64] ;  /* 0x000000240a122981 */ /* 0x0000a2000c1e1920 */
[----:B------:R-:W-:Y:S01]  /*2920*/  IMAD.WIDE.U32 R4, R20, R110, R12 ;  /* 0x0000006e14047225 */ /* 0x000fe200078e000c */
[----:B------:R-:W-:Y:S01]  /*2930*/  LEA R8, P3, R106, UR4, 0x2 ;  /* 0x000000046a087c11 */ /* 0x000fe2000f8610ff */
[----:B------:R-:W-:Y:S01]  /*2940*/  BSSY B1, `(.L_x_38) ;  /* 0x0000014000017945 */ /* 0x000fe20003800000 */
[----:B------:R-:W-:Y:S02]  /*2950*/  IADD3 R14, P1, R94, R4, RZ ;  /* 0x000000045e0e7210 */ /* 0x000fe40007f3e0ff */
[----:B------:R-:W-:Y:S02]  /*2960*/  LEA.HI.X R9, R106, UR5, R115, 0x2, P3 ;  /* 0x000000056a097c11 */ /* 0x000fe400098f1473 */
[----:B------:R-:W-:Y:S01]  /*2970*/  IADD3.X R15, R95, R21, R5, P1, !PT ;  /* 0x000000155f0f7210 */ /* 0x000fe20000ffe405 */
[----:B0-----:R-:W-:Y:S01]  /*2980*/  IMAD.SHL.U32 R10, R110, 0x8, RZ ;  /* 0x000000086e0a7824 */ /* 0x001fe200078e00ff */
[----:B------:R-:W-:-:S02]  /*2990*/  ISETP.GT.AND P1, PT, R3, 0x1, PT ;  /* 0x000000010300780c */ /* 0x000fc40003f24270 */
[----:B------:R-:W-:Y:S01]  /*29a0*/  SHF.L.U64.HI R11, R110, 0x3, R111 ;  /* 0x000000036e0b7819 */ /* 0x000fe2000001026f */
[----:B------:R-:W-:Y:S01]  /*29b0*/  IMAD.WIDE.U32 R14, R19, R108, R14 ;  /* 0x0000006c130e7225 */ /* 0x000fe200078e000e */
[----:B------:R-:W-:-:S03]  /*29c0*/  ISETP.GT.AND P3, PT, R0, RZ, P1 ;  /* 0x000000ff0000720c */ /* 0x000fc60000f64270 */
[----:B------:R-:W-:Y:S01]  /*29d0*/  IMAD.WIDE.U32 R10, R20, R110, R10 ;  /* 0x0000006e140a7225 */ /* 0x000fe200078e000a */
[----:B--2---:R-:W-:-:S05]  /*29e0*/  LOP3.LUT R4, R18, 0xffffe000, RZ, 0xc0, !PT ;  /* 0xffffe00012047812 */ /* 0x004fca00078ec0ff */
[----:B------:R-:W-:Y:S01]  /*29f0*/  FMUL R5, R4, R91 ;  /* 0x0000005b04057220 */ /* 0x000fe20000400000 */
[----:B------:R-:W-:-:S03]  /*2a00*/  LEA R4, P4, R14, R112, 0x2 ;  /* 0x000000700e047211 */ /* 0x000fc600078810ff */
[----:B------:R-:W-:Y:S01]  /*2a10*/  FFMA R109, R24, R90, R5 ;  /* 0x0000005a186d7223 */ /* 0x000fe20000000005 */
[----:B------:R-:W-:-:S04]  /*2a20*/  IMAD.IADD R5, R107, 0x1, R15 ;  /* 0x000000016b057824 */ /* 0x000fc800078e020f */
[----:B------:R-:W-:Y:S02]  /*2a30*/  F2FP.TF32.F32.PACK_B R109, R109 ;  /* 0x0000006dff6d723e */ /* 0x000fe400024050ff */
[----:B------:R-:W-:-:S03]  /*2a40*/  LEA.HI.X R5, R14, R113, R5, 0x2, P4 ;  /* 0x000000710e057211 */ /* 0x000fc600020f1405 */
[----:B------:R0:W-:Y:S01]  /*2a50*/  @P2 STG.E desc[UR36][R8.64], R109 ;  /* 0x0000006d08002986 */ /* 0x0001e2000c101924 */
[----:B------:R-:W-:Y:S05]  /*2a60*/  @!P3 BRA `(.L_x_39) ;  /* 0x000000000004b947 */ /* 0x000fea0003800000 */
[----:B------:R1:W5:Y:S02]  /*2a70*/  LDG.E.LTC128B R18, desc[UR36][R4.64+0x4] ;  /* 0x0000042404127981 */ /* 0x000364000c1e1920 */
.L_x_39:
[----:B------:R-:W-:Y:S05]  /*2a80*/  BSYNC B1 ;  /* 0x0000000000017941 */ /* 0x000fea0003800000 */
.L_x_38:
[----:B-----5:R-:W-:Y:S01]  /*2a90*/  LOP3.LUT R14, R18, 0xffffe000, RZ, 0xc0, !PT ;  /* 0xffffe000120e7812 */ /* 0x020fe200078ec0ff */
[----:B------:R-:W-:Y:S01]  /*2aa0*/  IMAD.IADD R21, R21, 0x1, R11 ;  /* 0x0000000115157824 */ /* 0x000fe200078e020b */
[----:B------:R-:W-:Y:S02]  /*2ab0*/  IADD3 R6, P2, R6, R10, RZ ;  /* 0x0000000a06067210 */ /* 0x000fe40007f5e0ff */
[----:B------:R-:W-:Y:S01]  /*2ac0*/  ISETP.GT.AND P0, PT, R0, 0x8, P0 ;  /* 0x000000080000780c */ /* 0x000fe20000704270 */
[----:B------:R-:W-:Y:S02]  /*2ad0*/  FMUL R14, R14, R91 ;  /* 0x0000005b0e0e7220 */ /* 0x000fe40000400000 */
[----:B------:R-:W-:Y:S02]  /*2ae0*/  IMAD.X R7, R21, 0x1, R7, P2 ;  /* 0x0000000115077824 */ /* 0x000fe400010e0607 */
[----:B------:R-:W-:Y:S01]  /*2af0*/  FFMA R25, R25, R90, R14 ;  /* 0x0000005a19197223 */ /* 0x000fe2000000000e */
[----:B------:R-:W-:-:S04]  /*2b00*/  LEA R14, P2, R6, R112, 0x2 ;  /* 0x00000070060e7211 */ /* 0x000fc800078410ff */
[----:B------:R-:W-:Y:S01]  /*2b10*/  LEA.HI.X R15, R6, R113, R7, 0x2, P2 ;  /* 0x00000071060f7211 */ /* 0x000fe200010f1407 */
[----:B------:R-:W-:Y:S01]  /*2b20*/  @P3 IMAD.MOV.U32 R6, RZ, RZ, R8 ;  /* 0x000000ffff063224 */ /* 0x000fe200078e0008 */
[----:B------:R-:W-:Y:S01]  /*2b30*/  F2FP.TF32.F32.PACK_B R25, R25 ;  /* 0x00000019ff19723e */ /* 0x000fe200024050ff */
[----:B------:R-:W-:-:S05]  /*2b40*/  @P3 IMAD.MOV.U32 R7, RZ, RZ, R9 ;  /* 0x000000ffff073224 */ /* 0x000fca00078e0009 */
[----:B------:R2:W-:Y:S04]  /*2b50*/  @P3 STG.E desc[UR36][R6.64+0x4], R25 ;  /* 0x0000041906003986 */ /* 0x0005e8000c101924 */
[----:B------:R-:W3:Y:S01]  /*2b60*/  @P0 LDG.E.LTC128B R18, desc[UR36][R14.64] ;  /* 0x000000240e120981 */ /* 0x000ee2000c1e1920 */
[----:B------:R-:W-:Y:S01]  /*2b70*/  IADD3 R12, P2, P3, R94, R10, R12 ;  /* 0x0000000a5e0c7210 */ /* 0x000fe20007b5e00c */
[----:B------:R-:W-:Y:S01]  /*2b80*/  BSSY B1, `(.L_x_40) ;  /* 0x0000011000017945 */ /* 0x000fe20003800000 */
[----:B------:R-:W-:Y:S02]  /*2b90*/  ISETP.GT.AND P1, PT, R0, 0x8, P1 ;  /* 0x000000080000780c */ /* 0x000fe40000f24270 */
[----:B------:R-:W-:-:S03]  /*2ba0*/  IADD3.X R13, R95, R21, R13, P2, P3 ;  /* 0x000000155f0d7210 */ /* 0x000fc600017e640d */
[----:B------:R-:W-:Y:S01]  /*2bb0*/  IMAD.WIDE.U32 R12, R19, R108, R12 ;  /* 0x0000006c130c7225 */ /* 0x000fe200078e000c */
[----:B------:R-:W-:-:S03]  /*2bc0*/  SHF.L.U64.HI R19, R96, 0x2, R97 ;  /* 0x0000000260137819 */ /* 0x000fc60000010261 */
[----:B------:R-:W-:Y:S01]  /*2bd0*/  IMAD.IADD R13, R107, 0x1, R13 ;  /* 0x000000016b0d7824 */ /* 0x000fe200078e020d */
[----:B--2---:R-:W-:-:S04]  /*2be0*/  LEA R6, P3, R12, R112, 0x2 ;  /* 0x000000700c067211 */ /* 0x004fc800078610ff */
[----:B------:R-:W-:Y:S02]  /*2bf0*/  LEA.HI.X R7, R12, R113, R13, 0x2, P3 ;  /* 0x000000710c077211 */ /* 0x000fe400018f140d */
[----:B---3--:R-:W-:-:S05]  /*2c00*/  LOP3.LUT R10, R18, 0xffffe000, RZ, 0xc0, !PT ;  /* 0xffffe000120a7812 */ /* 0x008fca00078ec0ff */
[----:B------:R-:W-:Y:S01]  /*2c10*/  FMUL R11, R10, R91 ;  /* 0x0000005b0a0b7220 */ /* 0x000fe20000400000 */
[----:B------:R-:W-:-:S03]  /*2c20*/  LEA R10, P2, R96, R8, 0x2 ;  /* 0x00000008600a7211 */ /* 0x000fc600078410ff */
[----:B------:R-:W-:Y:S02]  /*2c30*/  FFMA R21, R26, R90, R11 ;  /* 0x0000005a1a157223 */ /* 0x000fe4000000000b */
[----:B------:R-:W-:-:S03]  /*2c40*/  IMAD.X R11, R19, 0x1, R9, P2 ;  /* 0x00000001130b7824 */ /* 0x000fc600010e0609 */
[----:B------:R-:W-:-:S05]  /*2c50*/  F2FP.TF32.F32.PACK_B R21, R21 ;  /* 0x00000015ff15723e */ /* 0x000fca00024050ff */
[----:B------:R2:W-:Y:S01]  /*2c60*/  @P0 STG.E desc[UR36][R10.64], R21 ;  /* 0x000000150a000986 */ /* 0x0005e2000c101924 */
[----:B------:R-:W-:Y:S05]  /*2c70*/  @!P1 BRA `(.L_x_41) ;  /* 0x0000000000049947 */ /* 0x000fea0003800000 */
[----:B------:R3:W5:Y:S02]  /*2c80*/  LDG.E.LTC128B R18, desc[UR36][R6.64+0x4] ;  /* 0x0000042406127981 */ /* 0x000764000c1e1920 */
.L_x_41:
[----:B------:R-:W-:Y:S05]  /*2c90*/  BSYNC B1 ;  /* 0x0000000000017941 */ /* 0x000fea0003800000 */
.L_x_40:
[----:B-----5:R-:W-:Y:S01]  /*2ca0*/  LOP3.LUT R12, R18, 0xffffe000, RZ, 0xc0, !PT ;  /* 0xffffe000120c7812 */ /* 0x020fe200078ec0ff */
[----:B------:R-:W-:Y:S01]  /*2cb0*/  BSSY B1, `(.L_x_42) ;  /* 0x0000009000017945 */ /* 0x000fe20003800000 */
[----:B------:R-:W-:-:S03]  /*2cc0*/  ISETP.GT.AND P0, PT, R3, 0x8, PT ;  /* 0x000000080300780c */ /* 0x000fc60003f04270 */
[----:B------:R-:W-:Y:S01]  /*2cd0*/  FMUL R12, R12, R91 ;  /* 0x0000005b0c0c7220 */ /* 0x000fe20000400000 */
[----:B------:R-:W-:-:S03]  /*2ce0*/  ISETP.GT.AND P2, PT, R0, RZ, P0 ;  /* 0x000000ff0000720c */ /* 0x000fc60000744270 */
[----:B------:R-:W-:-:S05]  /*2cf0*/  FFMA R27, R27, R90, R12 ;  /* 0x0000005a1b1b7223 */ /* 0x000fca000000000c */
[----:B------:R-:W-:-:S05]  /*2d00*/  F2FP.TF32.F32.PACK_B R27, R27 ;  /* 0x0000001bff1b723e */ /* 0x000fca00024050ff */
[----:B------:R4:W-:Y:S01]  /*2d10*/  @P1 STG.E desc[UR36][R10.64+0x4], R27 ;  /* 0x0000041b0a001986 */ /* 0x0009e2000c101924 */
[----:B------:R-:W-:Y:S05]  /*2d20*/  @!P2 BRA `(.L_x_43) ;  /* 0x000000000004a947 */ /* 0x000fea0003800000 */
[----:B------:R0:W5:Y:S02]  /*2d30*/  LDG.E.LTC128B R18, desc[UR36][R4.64+0x20] ;  /* 0x0000202404127981 */ /* 0x000164000c1e1920 */
.L_x_43:
[----:B------:R-:W-:Y:S05]  /*2d40*/  BSYNC B1 ;  /* 0x0000000000017941 */ /* 0x000fea0003800000 */
.L_x_42:
        /* <DEDUP_REMOVED lines=10> */
.L_x_45:
[----:B------:R-:W-:Y:S05]  /*2df0*/  BSYNC B1 ;  /* 0x0000000000017941 */ /* 0x000fea0003800000 */
.L_x_44:
[----:B-----5:R-:W-:Y:S01]  /*2e00*/  LOP3.LUT R12, R18, 0xffffe000, RZ, 0xc0, !PT ;  /* 0xffffe000120c7812 */ /* 0x020fe200078ec0ff */
[----:B------:R-:W-:Y:S01]  /*2e10*/  BSSY B1, `(.L_x_46) ;  /* 0x0000008000017945 */ /* 0x000fe20003800000 */
[----:B------:R-:W-:-:S03]  /*2e20*/  ISETP.GT.AND P0, PT, R0, 0x8, P0 ;  /* 0x000000080000780c */ /* 0x000fc60000704270 */
[----:B------:R-:W-:-:S04]  /*2e30*/  FMUL R12, R12, R91 ;  /* 0x0000005b0c0c7220 */ /* 0x000fc80000400000 */
[----:B------:R-:W-:-:S05]  /*2e40*/  FFMA R29, R29, R90, R12 ;  /* 0x0000005a1d1d7223 */ /* 0x000fca000000000c */
[----:B------:R-:W-:-:S05]  /*2e50*/  F2FP.TF32.F32.PACK_B R29, R29 ;  /* 0x0000001dff1d723e */ /* 0x000fca00024050ff */
[----:B------:R0:W-:Y:S01]  /*2e60*/  @P3 STG.E desc[UR36][R8.64+0x24], R29 ;  /* 0x0000241d08003986 */ /* 0x0001e2000c101924 */
[----:B------:R-:W-:Y:S05]  /*2e70*/  @!P0 BRA `(.L_x_47) ;  /* 0x0000000000048947 */ /* 0x000fea0003800000 */
[----:B------:R0:W5:Y:S02]  /*2e80*/  LDG.E.LTC128B R18, desc[UR36][R6.64+0x20] ;  /* 0x0000202406127981 */ /* 0x000164000c1e1920 */
.L_x_47:
[----:B------:R-:W-:Y:S05]  /*2e90*/  BSYNC B1 ;  /* 0x0000000000017941 */ /* 0x000fea0003800000 */
.L_x_46:
[----:B-----5:R-:W-:Y:S01]  /*2ea0*/  LOP3.LUT R12, R18, 0xffffe000, RZ, 0xc0, !PT ;  /* 0xffffe000120c7812 */ /* 0x020fe200078ec0ff */
[----:B------:R-:W-:Y:S01]  /*2eb0*/  BSSY B1, `(.L_x_48) ;  /* 0x0000008000017945 */ /* 0x000fe20003800000 */
[----:B------:R-:W-:-:S03]  /*2ec0*/  ISETP.GT.AND P1, PT, R0, 0x8, P1 ;  /* 0x000000080000780c */ /* 0x000fc60000f24270 */
[----:B0-----:R-:W-:-:S04]  /*2ed0*/  FMUL R13, R12, R91 ;  /* 0x0000005b0c0d7220 */ /* 0x001fc80000400000 */
[----:B------:R-:W-:-:S05]  /*2ee0*/  FFMA R13, R30, R90, R13 ;  /* 0x0000005a1e0d7223 */ /* 0x000fca000000000d */
[----:B------:R-:W-:-:S05]  /*2ef0*/  F2FP.TF32.F32.PACK_B R13, R13 ;  /* 0x0000000dff0d723e */ /* 0x000fca00024050ff */
[----:B------:R0:W-:Y:S01]  /*2f00*/  @P0 STG.E desc[UR36][R10.64+0x20], R13 ;  /* 0x0000200d0a000986 */ /* 0x0001e2000c101924 */
[----:B------:R-:W-:Y:S05]  /*2f10*/  @!P1 BRA `(.L_x_49) ;  /* 0x0000000000049947 */ /* 0x000fea0003800000 */
[----:B------:R0:W5:Y:S02]  /*2f20*/  LDG.E.LTC128B R18, desc[UR36][R6.64+0x24] ;  /* 0x0000242406127981 */ /* 0x000164000c1e1920 */
.L_x_49:
[----:B------:R-:W-:Y:S05]  /*2f30*/  BSYNC B1 ;  /* 0x0000000000017941 */ /* 0x000fea0003800000 */
.L_x_48:
        /* <DEDUP_REMOVED lines=10> */
.L_x_51:
[----:B------:R-:W-:Y:S05]  /*2fe0*/  BSYNC B1 ;  /* 0x0000000000017941 */ /* 0x000fea0003800000 */
.L_x_50:
[----:B-----5:R-:W-:Y:S01]  /*2ff0*/  LOP3.LUT R12, R18, 0xffffe000, RZ, 0xc0, !PT ;  /* 0xffffe000120c7812 */ /* 0x020fe200078ec0ff */
[----:B------:R-:W-:Y:S01]  /*3000*/  BSSY B1, `(.L_x_52) ;  /* 0x0000009000017945 */ /* 0x000fe20003800000 */
[----:B------:R-:W-:-:S03]  /*3010*/  ISETP.GT.AND P1, PT, R3, 0x11, PT ;  /* 0x000000110300780c */ /* 0x000fc60003f24270 */
[----:B0-----:R-:W-:Y:S01]  /*3020*/  FMUL R13, R12, R91 ;  /* 0x0000005b0c0d7220 */ /* 0x001fe20000400000 */
[----:B------:R-:W-:-:S03]  /*3030*/  ISETP.GT.AND P3, PT, R0, RZ, P1 ;  /* 0x000000ff0000720c */ /* 0x000fc60000f64270 */
[----:B------:R-:W-:-:S05]  /*3040*/  FFMA R13, R32, R90, R13 ;  /* 0x0000005a200d7223 */ /* 0x000fca000000000d */
[----:B------:R-:W-:-:S05]  /*3050*/  F2FP.TF32.F32.PACK_B R13, R13 ;  /* 0x0000000dff0d723e */ /* 0x000fca00024050ff */
[----:B------:R0:W-:Y:S01]  /*3060*/  @P2 STG.E desc[UR36][R8.64+0x40], R13 ;  /* 0x0000400d08002986 */ /* 0x0001e2000c101924 */
[----:B------:R-:W-:Y:S05]  /*3070*/  @!P3 BRA `(.L_x_53) ;  /* 0x000000000004b947 */ /* 0x000fea0003800000 */
[----:B------:R0:W5:Y:S02]  /*3080*/  LDG.E.LTC128B R18, desc[UR36][R4.64+0x44] ;  /* 0x0000442404127981 */ /* 0x000164000c1e1920 */
.L_x_53:
[----:B------:R-:W-:Y:S05]  /*3090*/  BSYNC B1 ;  /* 0x0000000000017941 */ /* 0x000fea0003800000 */
.L_x_52:
        /* <DEDUP_REMOVED lines=9> */
.L_x_55:
[----:B------:R-:W-:Y:S05]  /*3130*/  BSYNC B1 ;  /* 0x0000000000017941 */ /* 0x000fea0003800000 */
.L_x_54:
        /* <DEDUP_REMOVED lines=9> */
.L_x_57:
[----:B------:R-:W-:Y:S05]  /*31d0*/  BSYNC B1 ;  /* 0x0000000000017941 */ /* 0x000fea0003800000 */
.L_x_56:
        /* <DEDUP_REMOVED lines=10> */
.L_x_59:
[----:B------:R-:W-:Y:S05]  /*3280*/  BSYNC B1 ;  /* 0x0000000000017941 */ /* 0x000fea0003800000 */
.L_x_58:
        /* <DEDUP_REMOVED lines=10> */
.L_x_61:
[----:B------:R-:W-:Y:S05]  /*3330*/  BSYNC B1 ;  /* 0x0000000000017941 */ /* 0x000fea0003800000 */
.L_x_60:
        /* <DEDUP_REMOVED lines=9> */
.L_x_63:
[----:B------:R-:W-:Y:S05]  /*33d0*/  BSYNC B1 ;  /* 0x0000000000017941 */ /* 0x000fea0003800000 */
.L_x_62:
        /* <DEDUP_REMOVED lines=9> */
.L_x_65:
[----:B------:R-:W-:Y:S05]  /*3470*/  BSYNC B1 ;  /* 0x0000000000017941 */ /* 0x000fea0003800000 */
.L_x_64:
        /* <DEDUP_REMOVED lines=10> */
.L_x_67:
[----:B------:R-:W-:Y:S05]  /*3520*/  BSYNC B1 ;  /* 0x0000000000017941 */ /* 0x000fea0003800000 */
.L_x_66:
        /* <DEDUP_REMOVED lines=10> */
.L_x_69:
[----:B------:R-:W-:Y:S05]  /*35d0*/  BSYNC B1 ;  /* 0x0000000000017941 */ /* 0x000fea0003800000 */
.L_x_68:
        /* <DEDUP_REMOVED lines=9> */
.L_x_71:
[----:B------:R-:W-:Y:S05]  /*3670*/  BSYNC B1 ;  /* 0x0000000000017941 */ /* 0x000fea0003800000 */
.L_x_70:
        /* <DEDUP_REMOVED lines=9> */
.L_x_73:
[----:B------:R-:W-:Y:S05]  /*3710*/  BSYNC B1 ;  /* 0x0000000000017941 */ /* 0x000fea0003800000 */
.L_x_72:
        /* <DEDUP_REMOVED lines=10> */
.L_x_75:
[----:B------:R-:W-:Y:S05]  /*37c0*/  BSYNC B1 ;  /* 0x0000000000017941 */ /* 0x000fea0003800000 */
.L_x_74:
        /* <DEDUP_REMOVED lines=10> */
.L_x_77:
[----:B------:R-:W-:Y:S05]  /*3870*/  BSYNC B1 ;  /* 0x0000000000017941 */ /* 0x000fea0003800000 */
.L_x_76:
        /* <DEDUP_REMOVED lines=9> */
.L_x_79:
[----:B------:R-:W-:Y:S05]  /*3910*/  BSYNC B1 ;  /* 0x0000000000017941 */ /* 0x000fea0003800000 */
.L_x_78:
        /* <DEDUP_REMOVED lines=9> */
.L_x_81:
[----:B------:R-:W-:Y:S05]  /*39b0*/  BSYNC B1 ;  /* 0x0000000000017941 */ /* 0x000fea0003800000 */
.L_x_80:
        /* <DEDUP_REMOVED lines=10> */
.L_x_83:
[----:B------:R-:W-:Y:S05]  /*3a60*/  BSYNC B1 ;  /* 0x0000000000017941 */ /* 0x000fea0003800000 */
.L_x_82:
        /* <DEDUP_REMOVED lines=10> */
.L_x_85:
[----:B------:R-:W-:Y:S05]  /*3b10*/  BSYNC B1 ;  /* 0x0000000000017941 */ /* 0x000fea0003800000 */
.L_x_84:
        /* <DEDUP_REMOVED lines=9> */
.L_x_87:
[----:B------:R-:W-:Y:S05]  /*3bb0*/  BSYNC B1 ;  /* 0x0000000000017941 */ /* 0x000fea0003800000 */
.L_x_86:
        /* <DEDUP_REMOVED lines=9> */
.L_x_89:
[----:B------:R-:W-:Y:S05]  /*3c50*/  BSYNC B1 ;  /* 0x0000000000017941 */ /* 0x000fea0003800000 */
.L_x_88:
        /* <DEDUP_REMOVED lines=10> */
.L_x_91:
[----:B------:R-:W-:Y:S05]  /*3d00*/  BSYNC B1 ;  /* 0x0000000000017941 */ /* 0x000fea0003800000 */
.L_x_90:
        /* <DEDUP_REMOVED lines=10> */
.L_x_93:
[----:B------:R-:W-:Y:S05]  /*3db0*/  BSYNC B1 ;  /* 0x0000000000017941 */ /* 0x000fea0003800000 */
.L_x_92:
        /* <DEDUP_REMOVED lines=9> */
.L_x_95:
[----:B------:R-:W-:Y:S05]  /*3e50*/  BSYNC B1 ;  /* 0x0000000000017941 */ /* 0x000fea0003800000 */
.L_x_94:
        /* <DEDUP_REMOVED lines=9> */
.L_x_97:
[----:B------:R-:W-:Y:S05]  /*3ef0*/  BSYNC B1 ;  /* 0x0000000000017941 */ /* 0x000fea0003800000 */
.L_x_96:
        /* <DEDUP_REMOVED lines=10> */
.L_x_99:
[----:B------:R-:W-:Y:S05]  /*3fa0*/  BSYNC B1 ;  /* 0x0000000000017941 */ /* 0x000fea0003800000 */
.L_x_98:
        /* <DEDUP_REMOVED lines=10> */
.L_x_101:
[----:B------:R-:W-:Y:S05]  /*4050*/  BSYNC B1 ;  /* 0x0000000000017941 */ /* 0x000fea0003800000 */
.L_x_100:
        /* <DEDUP_REMOVED lines=9> */
.L_x_103:
[----:B------:R-:W-:Y:S05]  /*40f0*/  BSYNC B1 ;  /* 0x0000000000017941 */ /* 0x000fea0003800000 */
.L_x_102:
        /* <DEDUP_REMOVED lines=9> */
.L_x_105:
[----:B------:R-:W-:Y:S05]  /*4190*/  BSYNC B1 ;  /* 0x0000000000017941 */ /* 0x000fea0003800000 */
.L_x_104:
        /* <DEDUP_REMOVED lines=10> */
.L_x_107:
[----:B------:R-:W-:Y:S05]  /*4240*/  BSYNC B1 ;  /* 0x0000000000017941 */ /* 0x000fea0003800000 */
.L_x_106:
        /* <DEDUP_REMOVED lines=10> */
.L_x_109:
[----:B------:R-:W-:Y:S05]  /*42f0*/  BSYNC B1 ;  /* 0x0000000000017941 */ /* 0x000fea0003800000 */
.L_x_108:
        /* <DEDUP_REMOVED lines=9> */
.L_x_111:
[----:B------:R-:W-:Y:S05]  /*4390*/  BSYNC B1 ;  /* 0x0000000000017941 */ /* 0x000fea0003800000 */
.L_x_110:
        /* <DEDUP_REMOVED lines=9> */
.L_x_113:
[----:B------:R-:W-:Y:S05]  /*4430*/  BSYNC B1 ;  /* 0x0000000000017941 */ /* 0x000fea0003800000 */
.L_x_112:
        /* <DEDUP_REMOVED lines=10> */
.L_x_115:
[----:B------:R-:W-:Y:S05]  /*44e0*/  BSYNC B1 ;  /* 0x0000000000017941 */ /* 0x000fea0003800000 */
.L_x_114:
        /* <DEDUP_REMOVED lines=10> */
.L_x_117:
[----:B------:R-:W-:Y:S05]  /*4590*/  BSYNC B1 ;  /* 0x0000000000017941 */ /* 0x000fea0003800000 */
.L_x_116:
        /* <DEDUP_REMOVED lines=9> */
.L_x_119:
[----:B------:R-:W-:Y:S05]  /*4630*/  BSYNC B1 ;  /* 0x0000000000017941 */ /* 0x000fea0003800000 */
.L_x_118:
        /* <DEDUP_REMOVED lines=9> */
.L_x_121:
[----:B------:R-:W-:Y:S05]  /*46d0*/  BSYNC B1 ;  /* 0x0000000000017941 */ /* 0x000fea0003800000 */
.L_x_120:
        /* <DEDUP_REMOVED lines=10> */
.L_x_123:
[----:B------:R-:W-:Y:S05]  /*4780*/  BSYNC B1 ;  /* 0x0000000000017941 */ /* 0x000fea0003800000 */
.L_x_122:
        /* <DEDUP_REMOVED lines=10> */
.L_x_125:
[----:B------:R-:W-:Y:S05]  /*4830*/  BSYNC B1 ;  /* 0x0000000000017941 */ /* 0x000fea0003800000 */
.L_x_124:
        /* <DEDUP_REMOVED lines=9> */
.L_x_127:
[----:B------:R-:W-:Y:S05]  /*48d0*/  BSYNC B1 ;  /* 0x0000000000017941 */ /* 0x000fea0003800000 */
.L_x_126:
        /* <DEDUP_REMOVED lines=9> */
.L_x_129:
[----:B------:R-:W-:Y:S05]  /*4970*/  BSYNC B1 ;  /* 0x0000000000017941 */ /* 0x000fea0003800000 */
.L_x_128:
        /* <DEDUP_REMOVED lines=10> */
.L_x_131:
[----:B------:R-:W-:Y:S05]  /*4a20*/  BSYNC B1 ;  /* 0x0000000000017941 */ /* 0x000fea0003800000 */
.L_x_130:
        /* <DEDUP_REMOVED lines=10> */
.L_x_133:
[----:B------:R-:W-:Y:S05]  /*4ad0*/  BSYNC B1 ;  /* 0x0000000000017941 */ /* 0x000fea0003800000 */
.L_x_132:
        /* <DEDUP_REMOVED lines=9> */
.L_x_135:
[----:B------:R-:W-:Y:S05]  /*4b70*/  BSYNC B1 ;  /* 0x0000000000017941 */ /* 0x000fea0003800000 */
.L_x_134:
        /* <DEDUP_REMOVED lines=9> */
.L_x_137:
[----:B------:R-:W-:Y:S05]  /*4c10*/  BSYNC B1 ;  /* 0x0000000000017941 */ /* 0x000fea0003800000 */
.L_x_136:
        /* <DEDUP_REMOVED lines=10> */
.L_x_139:
[----:B------:R-:W-:Y:S05]  /*4cc0*/  BSYNC B1 ;  /* 0x0000000000017941 */ /* 0x000fea0003800000 */
.L_x_138:
        /* <DEDUP_REMOVED lines=10> */
.L_x_141:
[----:B------:R-:W-:Y:S05]  /*4d70*/  BSYNC B1 ;  /* 0x0000000000017941 */ /* 0x000fea0003800000 */
.L_x_140:
        /* <DEDUP_REMOVED lines=9> */
.L_x_143:
[----:B------:R-:W-:Y:S05]  /*4e10*/  BSYNC B1 ;  /* 0x0000000000017941 */ /* 0x000fea0003800000 */
.L_x_142:
        /* <DEDUP_REMOVED lines=9> */
.L_x_145:
[----:B------:R-:W-:Y:S05]  /*4eb0*/  BSYNC B1 ;  /* 0x0000000000017941 */ /* 0x000fea0003800000 */
.L_x_144:
        /* <DEDUP_REMOVED lines=10> */
.L_x_147:
[----:B------:R-:W-:Y:S05]  /*4f60*/  BSYNC B1 ;  /* 0x0000000000017941 */ /* 0x000fea0003800000 */
.L_x_146:
        /* <DEDUP_REMOVED lines=10> */
.L_x_149:
[----:B------:R-:W-:Y:S05]  /*5010*/  BSYNC B1 ;  /* 0x0000000000017941 */ /* 0x000fea0003800000 */
.L_x_148:
        /* <DEDUP_REMOVED lines=9> */
.L_x_151:
[----:B------:R-:W-:Y:S05]  /*50b0*/  BSYNC B1 ;  /* 0x0000000000017941 */ /* 0x000fea0003800000 */
.L_x_150:
        /* <DEDUP_REMOVED lines=9> */
.L_x_153:
[----:B------:R-:W-:Y:S05]  /*5150*/  BSYNC B1 ;  /* 0x0000000000017941 */ /* 0x000fea0003800000 */
.L_x_152:
        /* <DEDUP_REMOVED lines=10> */
.L_x_155:
[----:B------:R-:W-:Y:S05]  /*5200*/  BSYNC B1 ;  /* 0x0000000000017941 */ /* 0x000fea0003800000 */
.L_x_154:
        /* <DEDUP_REMOVED lines=10> */
.L_x_157:
[----:B------:R-:W-:Y:S05]  /*52b0*/  BSYNC B1 ;  /* 0x0000000000017941 */ /* 0x000fea0003800000 */
.L_x_156:
[----:B01---5:R-:W-:Y:S01]  /*52c0*/  LOP3.LUT R4, R18, 0xffffe000, RZ, 0xc0, !PT ;  /* 0xffffe00012047812 */ /* 0x023fe200078ec0ff */
        /* <DEDUP_REMOVED lines=8> */
.L_x_159:
[----:B------:R-:W-:Y:S05]  /*5350*/  BSYNC B1 ;  /* 0x0000000000017941 */ /* 0x000fea0003800000 */
.L_x_158:
[----:B-----5:R-:W-:Y:S01]  /*5360*/  LOP3.LUT R4, R18, 0xffffe000, RZ, 0xc0, !PT ;  /* 0xffffe00012047812 */ /* 0x020fe200078ec0ff */
[----:B------:R-:W-:Y:S01]  /*5370*/  @P0 IMAD.MOV.U32 R5, RZ, RZ, R11 ;  /* 0x000000ffff050224 */ /* 0x000fe200078e000b */
[----:B------:R-:W-:Y:S01]  /*5380*/  ISETP.GT.AND P1, PT, R0, 0x8, P1 ;  /* 0x000000080000780c */ /* 0x000fe20000f24270 */
[----:B------:R-:W-:Y:S02]  /*5390*/  BSSY B1, `(.L_x_160) ;  /* 0x0000008000017945 */ /* 0x000fe40003800000 */
[----:B------:R-:W-:Y:S01]  /*53a0*/  FMUL R3, R4, R91 ;  /* 0x0000005b04037220 */ /* 0x000fe20000400000 */
[----:B------:R-:W-:-:S03]  /*53b0*/  @P0 IMAD.MOV.U32 R4, RZ, RZ, R10 ;  /* 0x000000ffff040224 */ /* 0x000fc600078e000a */
[----:B------:R-:W-:-:S05]  /*53c0*/  FFMA R3, R86, R90, R3 ;  /* 0x0000005a56037223 */ /* 0x000fca0000000003 */
[----:B------:R-:W-:-:S05]  /*53d0*/  F2FP.TF32.F32.PACK_B R3, R3 ;  /* 0x00000003ff03723e */ /* 0x000fca00024050ff */
[----:B------:R0:W-:Y:S01]  /*53e0*/  @P0 STG.E desc[UR36][R4.64+0x1e0], R3 ;  /* 0x0001e00304000986 */ /* 0x0001e2000c101924 */
[----:B------:R-:W-:Y:S05]  /*53f0*/  @!P1 BRA `(.L_x_161) ;  /* 0x0000000000049947 */ /* 0x000fea0003800000 */
[----:B------:R0:W5:Y:S02]  /*5400*/  LDG.E.LTC128B R18, desc[UR36][R6.64+0x1e4] ;  /* 0x0001e42406127981 */ /* 0x000164000c1e1920 */
.L_x_161:
[----:B------:R-:W-:Y:S05]  /*5410*/  BSYNC B1 ;  /* 0x0000000000017941 */ /* 0x000fea0003800000 */
.L_x_160:
[----:B------:R-:W-:Y:S05]  /*5420*/  @!P1 BRA `(.L_x_162) ;  /* 0x0000001000b09947 */ /* 0x000fea0003800000 */
[----:B-----5:R-:W-:-:S05]  /*5430*/  LOP3.LUT R18, R18, 0xffffe000, RZ, 0xc0, !PT ;  /* 0xffffe00012127812 */ /* 0x020fca00078ec0ff */
[----:B------:R-:W-:-:S04]  /*5440*/  FMUL R18, R18, R91 ;  /* 0x0000005b12127220 */ /* 0x000fc80000400000 */
[----:B------:R-:W-:-:S05]  /*5450*/  FFMA R87, R87, R90, R18 ;  /* 0x0000005a57577223 */ /* 0x000fca0000000012 */
[----:B------:R-:W-:-:S05]  /*5460*/  F2FP.TF32.F32.PACK_B R87, R87 ;  /* 0x00000057ff57723e */ /* 0x000fca00024050ff */
[----:B------:R0:W-:Y:S01]  /*5470*/  STG.E desc[UR36][R10.64+0x1e4], R87 ;  /* 0x0001e4570a007986 */ /* 0x0001e2000c101924 */
[----:B------:R-:W-:Y:S05]  /*5480*/  BRA `(.L_x_162) ;  /* 0x0000001000987947 */ /* 0x000fea0003800000 */
.L_x_37:
[----:B------:R-:W-:Y:S01]  /*5490*/  ISETP.GT.AND P4, PT, R3, 0x1, PT ;  /* 0x000000010300780c */ /* 0x000fe20003f84270 */
[----:B------:R-:W-:Y:S01]  /*54a0*/  ULDC.64 UR4, c[0x0][0x5c0] ;  /* 0x0001700000047ab9 */ /* 0x000fe20000000a00 */
[-C--:B------:R-:W-:Y:S01]  /*54b0*/  FMUL R9, R24, R90.reuse ;  /* 0x0000005a18097220 */ /* 0x080fe20000400000 */
[----:B------:R-:W-:Y:S01]  /*54c0*/  LEA R4, P3, R106, UR4, 0x2 ;  /* 0x000000046a047c11 */ /* 0x000fe2000f8610ff */
[-C--:B------:R-:W-:Y:S01]  /*54d0*/  FMUL R25, R25, R90.reuse ;  /* 0x0000005a19197220 */ /* 0x080fe20000400000 */
[----:B------:R-:W-:Y:S01]  /*54e0*/  ISETP.GT.AND P1, PT, R0, RZ, P4 ;  /* 0x000000ff0000720c */ /* 0x000fe20002724270 */
[-C--:B------:R-:W-:Y:S01]  /*54f0*/  FMUL R11, R26, R90.reuse ;  /* 0x0000005a1a0b7220 */ /* 0x080fe20000400000 */
[----:B------:R-:W-:Y:S01]  /*5500*/  LEA.HI.X R5, R106, UR5, R115, 0x2, P3 ;  /* 0x000000056a057c11 */ /* 0x000fe200098f1473 */
[-C--:B------:R-:W-:Y:S01]  /*5510*/  FMUL R27, R27, R90.reuse ;  /* 0x0000005a1b1b7220 */ /* 0x080fe20000400000 */
[----:B------:R-:W-:Y:S01]  /*5520*/  F2FP.TF32.F32.PACK_B R9, R9 ;  /* 0x00000009ff09723e */ /* 0x000fe200024050ff */
[-C--:B------:R-:W-:Y:S01]  /*5530*/  FMUL R29, R29, R90.reuse ;  /* 0x0000005a1d1d7220 */ /* 0x080fe20000400000 */
[----:B------:R-:W-:Y:S01]  /*5540*/  F2FP.TF32.F32.PACK_B R25, R25 ;  /* 0x00000019ff19723e */ /* 0x000fe200024050ff */
[----:B------:R-:W-:Y:S01]  /*5550*/  FMUL R31, R31, R90 ;  /* 0x0000005a1f1f7220 */ /* 0x000fe20000400000 */
[C---:B------:R-:W-:Y:S01]  /*5560*/  SHF.L.U64.HI R7, R96.reuse, 0x2, R97 ;  /* 0x0000000260077819 */ /* 0x040fe20000010261 */
[----:B------:R0:W-:Y:S01]  /*5570*/  @P2 STG.E desc[UR36][R4.64], R9 ;  /* 0x0000000904002986 */ /* 0x0001e2000c101924 */
[----:B------:R-:W-:Y:S01]  /*5580*/  LEA R6, P3, R96, R4, 0x2 ;  /* 0x0000000460067211 */ /* 0x000fe200078610ff */
[-C--:B------:R-:W-:Y:S01]  /*5590*/  FMUL R13, R32, R90.reuse ;  /* 0x0000005a200d7220 */ /* 0x080fe20000400000 */
[C---:B------:R-:W-:Y:S01]  /*55a0*/  ISETP.GT.AND P2, PT, R3.reuse, 0x8, PT ;  /* 0x000000080300780c */ /* 0x040fe20003f44270 */
[----:B------:R-:W-:Y:S01]  /*55b0*/  @P1 STG.E desc[UR36][R4.64+0x4], R25 ;  /* 0x0000041904001986 */ /* 0x000fe2000c101924 */
[----:B------:R-:W-:Y:S01]  /*55c0*/  ISETP.GT.AND P1, PT, R3, 0x9, PT ;  /* 0x000000090300780c */ /* 0x000fe20003f24270 */
[----:B------:R-:W-:Y:S01]  /*55d0*/  IMAD.X R7, R7, 0x1, R5, P3 ;  /* 0x0000000107077824 */ /* 0x000fe200018e0605 */
[C---:B------:R-:W-:Y:S01]  /*55e0*/  ISETP.GT.AND P0, PT, R0.reuse, 0x8, P0 ;  /* 0x000000080000780c */ /* 0x040fe20000704270 */
[-C--:B------:R-:W-:Y:S01]  /*55f0*/  FMUL R33, R33, R90.reuse ;  /* 0x0000005a21217220 */ /* 0x080fe20000400000 */
[C---:B------:R-:W-:Y:S01]  /*5600*/  ISETP.GT.AND P4, PT, R0.reuse, 0x8, P4 ;  /* 0x000000080000780c */ /* 0x040fe20002784270 */
[-C--:B------:R-:W-:Y:S01]  /*5610*/  FMUL R35, R35, R90.reuse ;  /* 0x0000005a23237220 */ /* 0x080fe20000400000 */
[----:B------:R-:W-:Y:S01]  /*5620*/  ISETP.GT.AND P5, PT, R0, RZ, P2 ;  /* 0x000000ff0000720c */ /* 0x000fe200017a4270 */
[-C--:B0-----:R-:W-:Y:S01]  /*5630*/  FMUL R9, R28, R90.reuse ;  /* 0x0000005a1c097220 */ /* 0x081fe20000400000 */
[C---:B------:R-:W-:Y:S01]  /*5640*/  ISETP.GT.AND P3, PT, R0.reuse, RZ, P1 ;  /* 0x000000ff0000720c */ /* 0x040fe20000f64270 */
[-C--:B------:R-:W-:Y:S01]  /*5650*/  FMUL R37, R37, R90.reuse ;  /* 0x0000005a25257220 */ /* 0x080fe20000400000 */
[----:B------:R-:W-:Y:S01]  /*5660*/  F2FP.TF32.F32.PACK_B R11, R11 ;  /* 0x0000000bff0b723e */ /* 0x000fe200024050ff */
[-C--:B------:R-:W-:Y:S01]  /*5670*/  FMUL R39, R39, R90.reuse ;  /* 0x0000005a27277220 */ /* 0x080fe20000400000 */
[----:B------:R-:W-:Y:S01]  /*5680*/  F2FP.TF32.F32.PACK_B R27, R27 ;  /* 0x0000001bff1b723e */ /* 0x000fe200024050ff */
[-C--:B------:R-:W-:Y:S01]  /*5690*/  FMUL R41, R41, R90.reuse ;  /* 0x0000005a29297220 */ /* 0x080fe20000400000 */
[----:B------:R-:W-:Y:S01]  /*56a0*/  F2FP.TF32.F32.PACK_B R9, R9 ;  /* 0x00000009ff09723e */ /* 0x000fe200024050ff */
[----:B------:R0:W-:Y:S01]  /*56b0*/  @P0 STG.E desc[UR36][R6.64], R11 ;  /* 0x0000000b06000986 */ /* 0x0001e2000c101924 */
[----:B------:R-:W-:Y:S01]  /*56c0*/  F2FP.TF32.F32.PACK_B R29, R29 ;  /* 0x0000001dff1d723e */ /* 0x000fe200024050ff */
[-C--:B------:R-:W-:Y:S01]  /*56d0*/  FMUL R43, R43, R90.reuse ;  /* 0x0000005a2b2b7220 */ /* 0x080fe20000400000 */
[----:B------:R-:W-:Y:S01]  /*56e0*/  ISETP.GT.AND P0, PT, R3, 0x10, PT ;  /* 0x000000100300780c */ /* 0x000fe20003f04270 */
[----:B------:R-:W-:Y:S01]  /*56f0*/  @P4 STG.E desc[UR36][R6.64+0x4], R27 ;  /* 0x0000041b06004986 */ /* 0x000fe2000c101924 */
[C---:B------:R-:W-:Y:S01]  /*5700*/  ISETP.GT.AND P2, PT, R0.reuse, 0x8, P2 ;  /* 0x000000080000780c */ /* 0x040fe20001744270 */
[-C--:B------:R-:W-:Y:S01]  /*5710*/  FMUL R45, R45, R90.reuse ;  /* 0x0000005a2d2d7220 */ /* 0x080fe20000400000 */
[C---:B------:R-:W-:Y:S01]  /*5720*/  ISETP.GT.AND P1, PT, R0.reuse, 0x8, P1 ;  /* 0x000000080000780c */ /* 0x040fe20000f24270 */
[----:B------:R1:W-:Y:S01]  /*5730*/  @P5 STG.E desc[UR36][R4.64+0x20], R9 ;  /* 0x0000200904005986 */ /* 0x0003e2000c101924 */
[----:B------:R-:W-:Y:S01]  /*5740*/  ISETP.GT.AND P5, PT, R0, RZ, P0 ;  /* 0x000000ff0000720c */ /* 0x000fe200007a4270 */
[-C--:B------:R-:W-:Y:S01]  /*5750*/  FMUL R47, R47, R90.reuse ;  /* 0x0000005a2f2f7220 */ /* 0x080fe20000400000 */
[----:B------:R-:W-:Y:S01]  /*5760*/  F2FP.TF32.F32.PACK_B R31, R31 ;  /* 0x0000001fff1f723e */ /* 0x000fe200024050ff */
[----:B------:R-:W-:Y:S01]  /*5770*/  @P3 STG.E desc[UR36][R4.64+0x24], R29 ;  /* 0x0000241d04003986 */ /* 0x000fe2000c101924 */
[----:B------:R-:W-:Y:S01]  /*5780*/  ISETP.GT.AND P3, PT, R3, 0x11, PT ;  /* 0x000000110300780c */ /* 0x000fe20003f64270 */
[-C--:B0-----:R-:W-:Y:S01]  /*5790*/  FMUL R11, R30, R90.reuse ;  /* 0x0000005a1e0b7220 */ /* 0x081fe20000400000 */
[----:B------:R-:W-:Y:S01]  /*57a0*/  F2FP.TF32.F32.PACK_B R13, R13 ;  /* 0x0000000dff0d723e */ /* 0x000fe200024050ff */
[-C--:B------:R-:W-:Y:S01]  /*57b0*/  FMUL R49, R49, R90.reuse ;  /* 0x0000005a31317220 */ /* 0x080fe20000400000 */
[----:B------:R-:W-:Y:S01]  /*57c0*/  ISETP.GT.AND P4, PT, R0, RZ, P3 ;  /* 0x000000ff0000720c */ /* 0x000fe20001f84270 */
[-C--:B------:R-:W-:Y:S01]  /*57d0*/  FMUL R51, R51, R90.reuse ;  /* 0x0000005a33337220 */ /* 0x080fe20000400000 */
[----:B------:R-:W-:Y:S01]  /*57e0*/  F2FP.TF32.F32.PACK_B R11, R11 ;  /* 0x0000000bff0b723e */ /* 0x000fe200024050ff */
[-C--:B-1----:R-:W-:Y:S01]  /*57f0*/  FMUL R9, R34, R90.reuse ;  /* 0x0000005a22097220 */ /* 0x082fe20000400000 */
[----:B------:R-:W-:Y:S01]  /*5800*/  F2FP.TF32.F32.PACK_B R33, R33 ;  /* 0x00000021ff21723e */ /* 0x000fe200024050ff */
[-C--:B------:R-:W-:Y:S01]  /*5810*/  FMUL R53, R53, R90.reuse ;  /* 0x0000005a35357220 */ /* 0x080fe20000400000 */
[C---:B------:R-:W-:Y:S01]  /*5820*/  ISETP.GT.AND P0, PT, R0.reuse, 0x8, P0 ;  /* 0x000000080000780c */ /* 0x040fe20000704270 */
[----:B------:R0:W-:Y:S01]  /*5830*/  @P2 STG.E desc[UR36][R6.64+0x20], R11 ;  /* 0x0000200b06002986 */ /* 0x0001e2000c101924 */
[----:B------:R-:W-:Y:S01]  /*5840*/  ISETP.GT.AND P2, PT, R3, 0x19, PT ;  /* 0x000000190300780c */ /* 0x000fe20003f44270 */
[-C--:B------:R-:W-:Y:S01]  /*5850*/  FMUL R55, R55, R90.reuse ;  /* 0x0000005a37377220 */ /* 0x080fe20000400000 */
[----:B------:R-:W-:Y:S01]  /*5860*/  F2FP.TF32.F32.PACK_B R9, R9 ;  /* 0x00000009ff09723e */ /* 0x000fe200024050ff */
[----:B------:R-:W-:Y:S01]  /*5870*/  @P1 STG.E desc[UR36][R6.64+0x24], R31 ;  /* 0x0000241f06001986 */ /* 0x000fe2000c101924 */
[----:B------:R-:W-:Y:S01]  /*5880*/  ISETP.GT.AND P1, PT, R3, 0x18, PT ;  /* 0x000000180300780c */ /* 0x000fe20003f24270 */
[-C--:B------:R-:W-:Y:S01]  /*5890*/  FMUL R57, R57, R90.reuse ;  /* 0x0000005a39397220 */ /* 0x080fe20000400000 */
[----:B------:R-:W-:Y:S01]  /*58a0*/  F2FP.TF32.F32.PACK_B R35, R35 ;  /* 0x00000023ff23723e */ /* 0x000fe200024050ff */
[----:B------:R1:W-:Y:S01]  /*58b0*/  @P5 STG.E desc[UR36][R4.64+0x40], R13 ;  /* 0x0000400d04005986 */ /* 0x0003e2000c101924 */
[C---:B------:R-:W-:Y:S01]  /*58c0*/  ISETP.GT.AND P5, PT, R0.reuse, RZ, P1 ;  /* 0x000000ff0000720c */ /* 0x040fe20000fa4270 */
[-C--:B------:R-:W-:Y:S01]  /*58d0*/  FMUL R59, R59, R90.reuse ;  /* 0x0000005a3b3b7220 */ /* 0x080fe20000400000 */
[----:B------:R-:W-:Y:S01]  /*58e0*/  F2FP.TF32.F32.PACK_B R37, R37 ;  /* 0x00000025ff25723e */ /* 0x000fe200024050ff */
[----:B------:R-:W-:Y:S01]  /*58f0*/  @P4 STG.E desc[UR36][R4.64+0x44], R33 ;  /* 0x0000442104004986 */ /* 0x000fe2000c101924 */
[----:B------:R-:W-:Y:S01]  /*5900*/  ISETP.GT.AND P4, PT, R0, 0x8, P3 ;  /* 0x000000080000780c */ /* 0x000fe20001f84270 */
[-C--:B0-----:R-:W-:Y:S01]  /*5910*/  FMUL R11, R36, R90.reuse ;  /* 0x0000005a240b7220 */ /* 0x081fe20000400000 */
[C---:B------:R-:W-:Y:S01]  /*5920*/  ISETP.GT.AND P3, PT, R0.reuse, RZ, P2 ;  /* 0x000000ff0000720c */ /* 0x040fe20001764270 */
[----:B------:R0:W-:Y:S01]  /*5930*/  @P0 STG.E desc[UR36][R6.64+0x40], R9 ;  /* 0x0000400906000986 */ /* 0x0001e2000c101924 */
[----:B------:R-:W-:Y:S01]  /*5940*/  ISETP.GT.AND P1, PT, R0, 0x8, P1 ;  /* 0x000000080000780c */ /* 0x000fe20000f24270 */
[-C--:B------:R-:W-:Y:S01]  /*5950*/  FMUL R61, R61, R90.reuse ;  /* 0x0000005a3d3d7220 */ /* 0x080fe20000400000 */
[----:B------:R-:W-:Y:S01]  /*5960*/  F2FP.TF32.F32.PACK_B R11, R11 ;  /* 0x0000000bff0b723e */ /* 0x000fe200024050ff */
[-C--:B-1----:R-:W-:Y:S01]  /*5970*/  FMUL R13, R40, R90.reuse ;  /* 0x0000005a280d7220 */ /* 0x082fe20000400000 */
[----:B------:R-:W-:Y:S01]  /*5980*/  ISETP.GT.AND P0, PT, R3, 0x20, PT ;  /* 0x000000200300780c */ /* 0x000fe20003f04270 */
[-C--:B------:R-:W-:Y:S01]  /*5990*/  FMUL R63, R63, R90.reuse ;  /* 0x0000005a3f3f7220 */ /* 0x080fe20000400000 */
[----:B------:R-:W-:Y:S01]  /*59a0*/  F2FP.TF32.F32.PACK_B R39, R39 ;  /* 0x00000027ff27723e */ /* 0x000fe200024050ff */
[-C--:B------:R-:W-:Y:S01]  /*59b0*/  FMUL R65, R65, R90.reuse ;  /* 0x0000005a41417220 */ /* 0x080fe20000400000 */
[----:B------:R-:W-:Y:S01]  /*59c0*/  F2FP.TF32.F32.PACK_B R13, R13 ;  /* 0x0000000dff0d723e */ /* 0x000fe200024050ff */
[----:B------:R-:W-:Y:S01]  /*59d0*/  @P4 STG.E desc[UR36][R6.64+0x44], R35 ;  /* 0x0000442306004986 */ /* 0x000fe2000c101924 */
[----:B------:R-:W-:Y:S01]  /*59e0*/  ISETP.GT.AND P4, PT, R0, 0x8, P2 ;  /* 0x000000080000780c */ /* 0x000fe20001784270 */
[-C--:B0-----:R-:W-:Y:S01]  /*59f0*/  FMUL R9, R38, R90.reuse ;  /* 0x0000005a26097220 */ /* 0x081fe20000400000 */
[----:B------:R-:W-:Y:S01]  /*5a00*/  ISETP.GT.AND P2, PT, R3, 0x21, PT ;  /* 0x000000210300780c */ /* 0x000fe20003f44270 */
[----:B------:R0:W-:Y:S01]  /*5a10*/  @P5 STG.E desc[UR36][R4.64+0x60], R11 ;  /* 0x0000600b04005986 */ /* 0x0001e2000c101924 */
[C---:B------:R-:W-:Y:S01]  /*5a20*/  ISETP.GT.AND P5, PT, R0.reuse, RZ, P0 ;  /* 0x000000ff0000720c */ /* 0x040fe200007a4270 */
[-C--:B------:R-:W-:Y:S01]  /*5a30*/  FMUL R67, R67, R90.reuse ;  /* 0x0000005a43437220 */ /* 0x080fe20000400000 */
[----:B------:R-:W-:Y:S01]  /*5a40*/  F2FP.TF32.F32.PACK_B R9, R9 ;  /* 0x00000009ff09723e */ /* 0x000fe200024050ff */
[----:B------:R-:W-:Y:S01]  /*5a50*/  @P3 STG.E desc[UR36][R4.64+0x64], R37 ;  /* 0x0000642504003986 */ /* 0x000fe2000c101924 */
[C---:B------:R-:W-:Y:S01]  /*5a60*/  ISETP.GT.AND P3, PT, R0.reuse, RZ, P2 ;  /* 0x000000ff0000720c */ /* 0x040fe20001764270 */
[-C--:B------:R-:W-:Y:S01]  /*5a70*/  FMUL R69, R69, R90.reuse ;  /* 0x0000005a45457220 */ /* 0x080fe20000400000 */
[----:B------:R-:W-:Y:S01]  /*5a80*/  F2FP.TF32.F32.PACK_B R41, R41 ;  /* 0x00000029ff29723e */ /* 0x000fe200024050ff */
[----:B------:R1:W-:Y:S01]  /*5a90*/  @P1 STG.E desc[UR36][R6.64+0x60], R9 ;  /* 0x0000600906001986 */ /* 0x0003e2000c101924 */
[C---:B------:R-:W-:Y:S01]  /*5aa0*/  ISETP.GT.AND P0, PT, R0.reuse, 0x8, P0 ;  /* 0x000000080000780c */ /* 0x040fe20000704270 */
[-C--:B------:R-:W-:Y:S01]  /*5ab0*/  FMUL R71, R71, R90.reuse ;  /* 0x0000005a47477220 */ /* 0x080fe20000400000 */
[C---:B------:R-:W-:Y:S01]  /*5ac0*/  ISETP.GT.AND P1, PT, R3.reuse, 0x28, PT ;  /* 0x000000280300780c */ /* 0x040fe20003f24270 */
[----:B------:R-:W-:Y:S01]  /*5ad0*/  @P4 STG.E desc[UR36][R6.64+0x64], R39 ;  /* 0x0000642706004986 */ /* 0x000fe2000c101924 */
[----:B------:R-:W-:Y:S01]  /*5ae0*/  ISETP.GT.AND P4, PT, R0, 0x8, P2 ;  /* 0x000000080000780c */ /* 0x000fe20001784270 */
[-C--:B0-----:R-:W-:Y:S01]  /*5af0*/  FMUL R11, R44, R90.reuse ;  /* 0x0000005a2c0b7220 */ /* 0x081fe20000400000 */
[----:B------:R-:W-:Y:S01]  /*5b00*/  ISETP.GT.AND P2, PT, R3, 0x29, PT ;  /* 0x000000290300780c */ /* 0x000fe20003f44270 */
[----:B------:R0:W-:Y:S01]  /*5b10*/  @P5 STG.E desc[UR36][R4.64+0x80], R13 ;  /* 0x0000800d04005986 */ /* 0x0001e2000c101924 */
[----:B------:R-:W-:Y:S01]  /*5b20*/  ISETP.GT.AND P5, PT, R0, RZ, P1 ;  /* 0x000000ff0000720c */ /* 0x000fe20000fa4270 */
[-C--:B------:R-:W-:Y:S01]  /*5b30*/  FMUL R73, R73, R90.reuse ;  /* 0x0000005a49497220 */ /* 0x080fe20000400000 */
[----:B------:R-:W-:Y:S01]  /*5b40*/  F2FP.TF32.F32.PACK_B R43, R43 ;  /* 0x0000002bff2b723e */ /* 0x000fe200024050ff */
[-C--:B-1----:R-:W-:Y:S01]  /*5b50*/  FMUL R9, R42, R90.reuse ;  /* 0x0000005a2a097220 */ /* 0x082fe20000400000 */
[----:B------:R-:W-:Y:S01]  /*5b60*/  @P3 STG.E desc[UR36][R4.64+0x84], R41 ;  /* 0x0000842904003986 */ /* 0x000fe2000c101924 */
[----:B------:R-:W-:Y:S01]  /*5b70*/  ISETP.GT.AND P3, PT, R0, RZ, P2 ;  /* 0x000000ff0000720c */ /* 0x000fe20001764270 */
[-C--:B------:R-:W-:Y:S01]  /*5b80*/  FMUL R75, R75, R90.reuse ;  /* 0x0000005a4b4b7220 */ /* 0x080fe20000400000 */
[----:B------:R-:W-:Y:S01]  /*5b90*/  F2FP.TF32.F32.PACK_B R11, R11 ;  /* 0x0000000bff0b723e */ /* 0x000fe200024050ff */
[-C--:B------:R-:W-:Y:S01]  /*5ba0*/  FMUL R77, R77, R90.reuse ;  /* 0x0000005a4d4d7220 */ /* 0x080fe20000400000 */
[----:B------:R-:W-:Y:S01]  /*5bb0*/  F2FP.TF32.F32.PACK_B R9, R9 ;  /* 0x00000009ff09723e */ /* 0x000fe200024050ff */
[-C--:B------:R-:W-:Y:S01]  /*5bc0*/  FMUL R79, R79, R90.reuse ;  /* 0x0000005a4f4f7220 */ /* 0x080fe20000400000 */
[----:B------:R-:W-:Y:S01]  /*5bd0*/  F2FP.TF32.F32.PACK_B R45, R45 ;  /* 0x0000002dff2d723e */ /* 0x000fe200024050ff */
[-C--:B0-----:R-:W-:Y:S01]  /*5be0*/  FMUL R13, R48, R90.reuse ;  /* 0x0000005a300d7220 */ /* 0x081fe20000400000 */
[C---:B------:R-:W-:Y:S01]  /*5bf0*/  ISETP.GT.AND P1, PT, R0.reuse, 0x8, P1 ;  /* 0x000000080000780c */ /* 0x040fe20000f24270 */
[----:B------:R0:W-:Y:S01]  /*5c00*/  @P0 STG.E desc[UR36][R6.64+0x80], R9 ;  /* 0x0000800906000986 */ /* 0x0001e2000c101924 */
[----:B------:R-:W-:Y:S01]  /*5c10*/  ISETP.GT.AND P0, PT, R3, 0x30, PT ;  /* 0x000000300300780c */ /* 0x000fe20003f04270 */
[-C--:B------:R-:W-:Y:S01]  /*5c20*/  FMUL R81, R81, R90.reuse ;  /* 0x0000005a51517220 */ /* 0x080fe20000400000 */
[----:B------:R-:W-:Y:S01]  /*5c30*/  F2FP.TF32.F32.PACK_B R47, R47 ;  /* 0x0000002fff2f723e */ /* 0x000fe200024050ff */
[----:B------:R-:W-:Y:S01]  /*5c40*/  @P4 STG.E desc[UR36][R6.64+0x84], R43 ;  /* 0x0000842b06004986 */ /* 0x000fe2000c101924 */
[C---:B------:R-:W-:Y:S01]  /*5c50*/  ISETP.GT.AND P4, PT, R0.reuse, 0x8, P2 ;  /* 0x000000080000780c */ /* 0x040fe20001784270 */
[-C--:B------:R-:W-:Y:S01]  /*5c60*/  FMUL R83, R83, R90.reuse ;  /* 0x0000005a53537220 */ /* 0x080fe20000400000 */
[----:B------:R-:W-:Y:S01]  /*5c70*/  ISETP.GT.AND P2, PT, R3, 0x31, PT ;  /* 0x000000310300780c */ /* 0x000fe20003f44270 */
[----:B------:R1:W-:Y:S01]  /*5c80*/  @P5 STG.E desc[UR36][R4.64+0xa0], R11 ;  /* 0x0000a00b04005986 */ /* 0x0003e2000c101924 */
[----:B------:R-:W-:Y:S01]  /*5c90*/  ISETP.GT.AND P5, PT, R0, RZ, P0 ;  /* 0x000000ff0000720c */ /* 0x000fe200007a4270 */
[-C--:B------:R-:W-:Y:S01]  /*5ca0*/  FMUL R85, R85, R90.reuse ;  /* 0x0000005a55557220 */ /* 0x080fe20000400000 */
[----:B------:R-:W-:Y:S01]  /*5cb0*/  F2FP.TF32.F32.PACK_B R13, R13 ;  /* 0x0000000dff0d723e */ /* 0x000fe200024050ff */
[-C--:B0-----:R-:W-:Y:S01]  /*5cc0*/  FMUL R9, R46, R90.reuse ;  /* 0x0000005a2e097220 */ /* 0x081fe20000400000 */
[----:B------:R-:W-:Y:S01]  /*5cd0*/  @P3 STG.E desc[UR36][R4.64+0xa4], R45 ;  /* 0x0000a42d04003986 */ /* 0x000fe2000c101924 */
[----:B------:R-:W-:Y:S01]  /*5ce0*/  ISETP.GT.AND P3, PT, R0, RZ, P2 ;  /* 0x000000ff0000720c */ /* 0x000fe20001764270 */
[----:B------:R-:W-:Y:S01]  /*5cf0*/  FMUL R87, R87, R90 ;  /* 0x0000005a57577220 */ /* 0x000fe20000400000 */
[----:B------:R-:W-:-:S02]  /*5d00*/  F2FP.TF32.F32.PACK_B R49, R49 ;  /* 0x00000031ff31723e */ /* 0x000fc400024050ff */
[----:B------:R-:W-:Y:S02]  /*5d10*/  F2FP.TF32.F32.PACK_B R9, R9 ;  /* 0x00000009ff09723e */ /* 0x000fe400024050ff */
[----:B------:R-:W-:Y:S01]  /*5d20*/  ISETP.GT.AND P0, PT, R0, 0x8, P0 ;  /* 0x000000080000780c */ /* 0x000fe20000704270 */
[----:B-1----:R-:W-:Y:S01]  /*5d30*/  FMUL R11, R52, R90 ;  /* 0x0000005a340b7220 */ /* 0x002fe20000400000 */
[----:B------:R-:W-:Y:S01]  /*5d40*/  F2FP.TF32.F32.PACK_B R51, R51 ;  /* 0x00000033ff33723e */ /* 0x000fe200024050ff */
[----:B------:R0:W-:Y:S01]  /*5d50*/  @P1 STG.E desc[UR36][R6.64+0xa0], R9 ;  /* 0x0000a00906001986 */ /* 0x0001e2000c101924 */
[----:B------:R-:W-:Y:S02]  /*5d60*/  ISETP.GT.AND P1, PT, R3, 0x38, PT ;  /* 0x000000380300780c */ /* 0x000fe40003f24270 */
[----:B------:R-:W-:Y:S01]  /*5d70*/  F2FP.TF32.F32.PACK_B R11, R11 ;  /* 0x0000000bff0b723e */ /* 0x000fe200024050ff */
[----:B------:R-:W-:Y:S01]  /*5d80*/  @P4 STG.E desc[UR36][R6.64+0xa4], R47 ;  /* 0x0000a42f06004986 */ /* 0x000fe2000c101924 */
[----:B------:R-:W-:-:S02]  /*5d90*/  ISETP.GT.AND P4, PT, R0, 0x8, P2 ;  /* 0x000000080000780c */ /* 0x000fc40001784270 */
[----:B------:R-:W-:Y:S01]  /*5da0*/  ISETP.GT.AND P2, PT, R3, 0x39, PT ;  /* 0x000000390300780c */ /* 0x000fe20003f44270 */
[----:B------:R1:W-:Y:S01]  /*5db0*/  @P5 STG.E desc[UR36][R4.64+0xc0], R13 ;  /* 0x0000c00d04005986 */ /* 0x0003e2000c101924 */
[----:B------:R-:W-:Y:S02]  /*5dc0*/  ISETP.GT.AND P5, PT, R0, RZ, P1 ;  /* 0x000000ff0000720c */ /* 0x000fe40000fa4270 */
[----:B------:R-:W-:Y:S01]  /*5dd0*/  F2FP.TF32.F32.PACK_B R53, R53 ;  /* 0x00000035ff35723e */ /* 0x000fe200024050ff */
[-C--:B0-----:R-:W-:Y:S01]  /*5de0*/  FMUL R9, R50, R90.reuse ;  /* 0x0000005a32097220 */ /* 0x081fe20000400000 */
[----:B------:R-:W-:Y:S01]  /*5df0*/  @P3 STG.E desc[UR36][R4.64+0xc4], R49 ;  /* 0x0000c43104003986 */ /* 0x000fe2000c101924 */
[C---:B------:R-:W-:Y:S02]  /*5e00*/  ISETP.GT.AND P3, PT, R0.reuse, RZ, P2 ;  /* 0x000000ff0000720c */ /* 0x040fe40001764270 */
[----:B------:R-:W-:Y:S02]  /*5e10*/  ISETP.GT.AND P1, PT, R0, 0x8, P1 ;  /* 0x000000080000780c */ /* 0x000fe40000f24270 */
[----:B------:R-:W-:Y:S01]  /*5e20*/  F2FP.TF32.F32.PACK_B R9, R9 ;  /* 0x00000009ff09723e */ /* 0x000fe200024050ff */
[----:B-1----:R-:W-:Y:S01]  /*5e30*/  FMUL R13, R56, R90 ;  /* 0x0000005a380d7220 */ /* 0x002fe20000400000 */
[----:B------:R-:W-:-:S03]  /*5e40*/  F2FP.TF32.F32.PACK_B R55, R55 ;  /* 0x00000037ff37723e */ /* 0x000fc600024050ff */
[----:B------:R0:W-:Y:S01]  /*5e50*/  @P0 STG.E desc[UR36][R6.64+0xc0], R9 ;  /* 0x0000c00906000986 */ /* 0x0001e2000c101924 */
[C---:B------:R-:W-:Y:S02]  /*5e60*/  ISETP.GT.AND P0, PT, R3.reuse, 0x40, PT ;  /* 0x000000400300780c */ /* 0x040fe40003f04270 */
[----:B------:R-:W-:Y:S01]  /*5e70*/  F2FP.TF32.F32.PACK_B R13, R13 ;  /* 0x0000000dff0d723e */ /* 0x000fe200024050ff */
[----:B------:R-:W-:Y:S01]  /*5e80*/  @P4 STG.E desc[UR36][R6.64+0xc4], R51 ;  /* 0x0000c43306004986 */ /* 0x000fe2000c101924 */
[C---:B------:R-:W-:Y:S02]  /*5e90*/  ISETP.GT.AND P4, PT, R0.reuse, 0x8, P2 ;  /* 0x000000080000780c */ /* 0x040fe40001784270 */
[----:B------:R-:W-:Y:S01]  /*5ea0*/  ISETP.GT.AND P2, PT, R3, 0x41, PT ;  /* 0x000000410300780c */ /* 0x000fe20003f44270 */
[----:B------:R1:W-:Y:S01]  /*5eb0*/  @P5 STG.E desc[UR36][R4.64+0xe0], R11 ;  /* 0x0000e00b04005986 */ /* 0x0003e2000c101924 */
[----:B------:R-:W-:Y:S02]  /*5ec0*/  ISETP.GT.AND P5, PT, R0, RZ, P0 ;  /* 0x000000ff0000720c */ /* 0x000fe400007a4270 */
[----:B------:R-:W-:Y:S01]  /*5ed0*/  F2FP.TF32.F32.PACK_B R57, R57 ;  /* 0x00000039ff39723e */ /* 0x000fe200024050ff */
[----:B0-----:R-:W-:Y:S01]  /*5ee0*/  FMUL R9, R54, R90 ;  /* 0x0000005a36097220 */ /* 0x001fe20000400000 */
[----:B------:R-:W-:Y:S01]  /*5ef0*/  @P3 STG.E desc[UR36][R4.64+0xe4], R53 ;  /* 0x0000e43504003986 */ /* 0x000fe2000c101924 */
[----:B------:R-:W-:-:S02]  /*5f00*/  ISETP.GT.AND P3, PT, R0, RZ, P2 ;  /* 0x000000ff0000720c */ /* 0x000fc40001764270 */
        /* <DEDUP_REMOVED lines=61> */
[----:B------:R-:W-:Y:S01]  /*62e0*/  @P3 STG.E desc[UR36][R4.64+0x164], R69 ;  /* 0x0001644504003986 */ /* 0x000fe2000c101924 */
[----:B0-----:R-:W-:Y:S01]  /*62f0*/  FMUL R9, R70, R90 ;  /* 0x0000005a46097220 */ /* 0x001fe20000400000 */
[----:B------:R-:W-:-:S02]  /*6300*/  ISETP.GT.AND P3, PT, R0, RZ, P2 ;  /* 0x000000ff0000720c */ /* 0x000fc40001764270 */
[----:B------:R-:W-:Y:S02]  /*6310*/  ISETP.GT.AND P0, PT, R0, 0x8, P0 ;  /* 0x000000080000780c */ /* 0x000fe40000704270 */
[----:B------:R-:W-:Y:S01]  /*6320*/  F2FP.TF32.F32.PACK_B R9, R9 ;  /* 0x00000009ff09723e */ /* 0x000fe200024050ff */
[----:B-1----:R-:W-:Y:S01]  /*6330*/  FMUL R11, R76, R90 ;  /* 0x0000005a4c0b7220 */ /* 0x002fe20000400000 */
[----:B------:R-:W-:-:S03]  /*6340*/  F2FP.TF32.F32.PACK_B R75, R75 ;  /* 0x0000004bff4b723e */ /* 0x000fc600024050ff */
[----:B------:R0:W-:Y:S01]  /*6350*/  @P1 STG.E desc[UR36][R6.64+0x160], R9 ;  /* 0x0001600906001986 */ /* 0x0001e2000c101924 */
[----:B------:R-:W-:Y:S02]  /*6360*/  F2FP.TF32.F32.PACK_B R77, R77 ;  /* 0x0000004dff4d723e */ /* 0x000fe400024050ff */
[----:B------:R-:W-:Y:S01]  /*6370*/  F2FP.TF32.F32.PACK_B R11, R11 ;  /* 0x0000000bff0b723e */ /* 0x000fe200024050ff */
[----:B------:R-:W-:Y:S01]  /*6380*/  @P4 STG.E desc[UR36][R6.64+0x164], R71 ;  /* 0x0001644706004986 */ /* 0x000fe2000c101924 */
[C---:B------:R-:W-:Y:S02]  /*6390*/  ISETP.GT.AND P4, PT, R3.reuse, 0x68, PT ;  /* 0x000000680300780c */ /* 0x040fe40003f84270 */
[----:B------:R-:W-:Y:S01]  /*63a0*/  F2FP.TF32.F32.PACK_B R79, R79 ;  /* 0x0000004fff4f723e */ /* 0x000fe200024050ff */
[----:B------:R1:W-:Y:S01]  /*63b0*/  @P5 STG.E desc[UR36][R4.64+0x180], R13 ;  /* 0x0001800d04005986 */ /* 0x0003e2000c101924 */
[----:B------:R-:W-:Y:S02]  /*63c0*/  ISETP.GT.AND P5, PT, R3, 0x69, PT ;  /* 0x000000690300780c */ /* 0x000fe40003fa4270 */
[----:B------:R-:W-:Y:S01]  /*63d0*/  F2FP.TF32.F32.PACK_B R81, R81 ;  /* 0x00000051ff51723e */ /* 0x000fe200024050ff */
[----:B------:R-:W-:Y:S01]  /*63e0*/  @P3 STG.E desc[UR36][R4.64+0x184], R73 ;  /* 0x0001844904003986 */ /* 0x000fe2000c101924 */
[----:B------:R-:W-:Y:S01]  /*63f0*/  ISETP.GT.AND P3, PT, R0, 0x8, P2 ;  /* 0x000000080000780c */ /* 0x000fe20001764270 */
[----:B0-----:R-:W-:Y:S01]  /*6400*/  FMUL R9, R74, R90 ;  /* 0x0000005a4a097220 */ /* 0x001fe20000400000 */
[----:B------:R-:W-:-:S02]  /*6410*/  ISETP.GT.AND P2, PT, R0, RZ, P4 ;  /* 0x000000ff0000720c */ /* 0x000fc40002744270 */
[C---:B------:R-:W-:Y:S02]  /*6420*/  ISETP.GT.AND P1, PT, R0.reuse, RZ, P5 ;  /* 0x000000ff0000720c */ /* 0x040fe40002f24270 */
[----:B------:R-:W-:Y:S01]  /*6430*/  ISETP.GT.AND P4, PT, R0, 0x8, P4 ;  /* 0x000000080000780c */ /* 0x000fe20002784270 */
[----:B-1----:R-:W-:Y:S01]  /*6440*/  FMUL R13, R78, R90 ;  /* 0x0000005a4e0d7220 */ /* 0x002fe20000400000 */
[----:B------:R-:W-:Y:S02]  /*6450*/  ISETP.GT.AND P5, PT, R0, 0x8, P5 ;  /* 0x000000080000780c */ /* 0x000fe40002fa4270 */
[----:B------:R-:W-:Y:S02]  /*6460*/  F2FP.TF32.F32.PACK_B R9, R9 ;  /* 0x00000009ff09723e */ /* 0x000fe400024050ff */
[----:B------:R-:W-:Y:S02]  /*6470*/  F2FP.TF32.F32.PACK_B R13, R13 ;  /* 0x0000000dff0d723e */ /* 0x000fe400024050ff */
[----:B------:R-:W-:Y:S01]  /*6480*/  F2FP.TF32.F32.PACK_B R83, R83 ;  /* 0x00000053ff53723e */ /* 0x000fe200024050ff */
[----:B------:R0:W-:Y:S01]  /*6490*/  @P0 STG.E desc[UR36][R6.64+0x180], R9 ;  /* 0x0001800906000986 */ /* 0x0001e2000c101924 */
[----:B------:R-:W-:-:S02]  /*64a0*/  ISETP.GT.AND P0, PT, R3, 0x79, PT ;  /* 0x000000790300780c */ /* 0x000fc40003f04270 */
[----:B------:R-:W-:Y:S01]  /*64b0*/  F2FP.TF32.F32.PACK_B R85, R85 ;  /* 0x00000055ff55723e */ /* 0x000fe200024050ff */
[----:B------:R-:W-:Y:S01]  /*64c0*/  @P3 STG.E desc[UR36][R6.64+0x184], R75 ;  /* 0x0001844b06003986 */ /* 0x000fe2000c101924 */
[C---:B------:R-:W-:Y:S02]  /*64d0*/  ISETP.GT.AND P3, PT, R3.reuse, 0x70, PT ;  /* 0x000000700300780c */ /* 0x040fe40003f64270 */
[----:B------:R-:W-:Y:S01]  /*64e0*/  F2FP.TF32.F32.PACK_B R87, R87 ;  /* 0x00000057ff57723e */ /* 0x000fe200024050ff */
[----:B------:R1:W-:Y:S01]  /*64f0*/  @P2 STG.E desc[UR36][R4.64+0x1a0], R11 ;  /* 0x0001a00b04002986 */ /* 0x0003e2000c101924 */
[----:B------:R-:W-:-:S03]  /*6500*/  ISETP.GT.AND P2, PT, R3, 0x71, PT ;  /* 0x000000710300780c */ /* 0x000fc60003f44270 */
[----:B------:R-:W-:Y:S01]  /*6510*/  @P1 STG.E desc[UR36][R4.64+0x1a4], R77 ;  /* 0x0001a44d04001986 */ /* 0x000fe2000c101924 */
[----:B------:R-:W-:Y:S01]  /*6520*/  ISETP.GT.AND P1, PT, R3, 0x78, PT ;  /* 0x000000780300780c */ /* 0x000fe20003f24270 */
[-C--:B------:R-:W-:Y:S01]  /*6530*/  FMUL R3, R80, R90.reuse ;  /* 0x0000005a50037220 */ /* 0x080fe20000400000 */
[-C--:B0-----:R-:W-:Y:S01]  /*6540*/  FMUL R9, R82, R90.reuse ;  /* 0x0000005a52097220 */ /* 0x081fe20000400000 */
[----:B------:R0:W-:Y:S01]  /*6550*/  @P4 STG.E desc[UR36][R6.64+0x1a0], R13 ;  /* 0x0001a00d06004986 */ /* 0x0001e2000c101924 */
[C---:B------:R-:W-:Y:S02]  /*6560*/  ISETP.GT.AND P4, PT, R0.reuse, RZ, P3 ;  /* 0x000000ff0000720c */ /* 0x040fe40001f84270 */
[----:B------:R-:W-:Y:S01]  /*6570*/  F2FP.TF32.F32.PACK_B R3, R3 ;  /* 0x00000003ff03723e */ /* 0x000fe200024050ff */
[----:B------:R-:W-:Y:S01]  /*6580*/  @P5 STG.E desc[UR36][R6.64+0x1a4], R79 ;  /* 0x0001a44f06005986 */ /* 0x000fe2000c101924 */
[----:B------:R-:W-:Y:S01]  /*6590*/  ISETP.GT.AND P5, PT, R0, RZ, P2 ;  /* 0x000000ff0000720c */ /* 0x000fe200017a4270 */
[----:B-1----:R-:W-:Y:S01]  /*65a0*/  FMUL R11, R84, R90 ;  /* 0x0000005a540b7220 */ /* 0x002fe20000400000 */
[----:B------:R-:W-:-:S02]  /*65b0*/  ISETP.GT.AND P3, PT, R0, 0x8, P3 ;  /* 0x000000080000780c */ /* 0x000fc40001f64270 */
[----:B------:R-:W-:Y:S02]  /*65c0*/  ISETP.GT.AND P2, PT, R0, 0x8, P2 ;  /* 0x000000080000780c */ /* 0x000fe40001744270 */
[----:B------:R-:W-:Y:S01]  /*65d0*/  F2FP.TF32.F32.PACK_B R9, R9 ;  /* 0x00000009ff09723e */ /* 0x000fe200024050ff */
[----:B0-----:R-:W-:Y:S01]  /*65e0*/  FMUL R13, R86, R90 ;  /* 0x0000005a560d7220 */ /* 0x001fe20000400000 */
[----:B------:R-:W-:Y:S01]  /*65f0*/  F2FP.TF32.F32.PACK_B R11, R11 ;  /* 0x0000000bff0b723e */ /* 0x000fe200024050ff */
[----:B------:R-:W-:Y:S01]  /*6600*/  @P4 STG.E desc[UR36][R4.64+0x1c0], R3 ;  /* 0x0001c00304004986 */ /* 0x000fe2000c101924 */
[C---:B------:R-:W-:Y:S02]  /*6610*/  ISETP.GT.AND P4, PT, R0.reuse, RZ, P1 ;  /* 0x000000ff0000720c */ /* 0x040fe40000f84270 */
[C---:B------:R-:W-:Y:S01]  /*6620*/  ISETP.GT.AND P1, PT, R0.reuse, 0x8, P1 ;  /* 0x000000080000780c */ /* 0x040fe20000f24270 */
[----:B------:R-:W-:Y:S01]  /*6630*/  @P5 STG.E desc[UR36][R4.64+0x1c4], R81 ;  /* 0x0001c45104005986 */ /* 0x000fe2000c101924 */
[----:B------:R-:W-:-:S02]  /*6640*/  ISETP.GT.AND P5, PT, R0, RZ, P0 ;  /* 0x000000ff0000720c */ /* 0x000fc400007a4270 */
[----:B------:R-:W-:Y:S01]  /*6650*/  ISETP.GT.AND P0, PT, R0, 0x8, P0 ;  /* 0x000000080000780c */ /* 0x000fe20000704270 */
[----:B------:R-:W-:Y:S01]  /*6660*/  @P3 STG.E desc[UR36][R6.64+0x1c0], R9 ;  /* 0x0001c00906003986 */ /* 0x000fe2000c101924 */
[----:B------:R-:W-:-:S03]  /*6670*/  F2FP.TF32.F32.PACK_B R13, R13 ;  /* 0x0000000dff0d723e */ /* 0x000fc600024050ff */
[----:B------:R-:W-:Y:S04]  /*6680*/  @P2 STG.E desc[UR36][R6.64+0x1c4], R83 ;  /* 0x0001c45306002986 */ /* 0x000fe8000c101924 */
[----:B------:R-:W-:Y:S04]  /*6690*/  @P4 STG.E desc[UR36][R4.64+0x1e0], R11 ;  /* 0x0001e00b04004986 */ /* 0x000fe8000c101924 */
[----:B------:R0:W-:Y:S02]  /*66a0*/  @P5 STG.E desc[UR36][R4.64+0x1e4], R85 ;  /* 0x0001e45504005986 */ /* 0x0001e4000c101924 */
[----:B0-----:R-:W-:-:S02]  /*66b0*/  @P1 IMAD.MOV.U32 R4, RZ, RZ, R6 ;  /* 0x000000ffff041224 */ /* 0x001fc400078e0006 */
[----:B------:R-:W-:-:S05]  /*66c0*/  @P1 IMAD.MOV.U32 R5, RZ, RZ, R7 ;  /* 0x000000ffff051224 */ /* 0x000fca00078e0007 */
[----:B------:R0:W-:Y:S04]  /*66d0*/  @P1 STG.E desc[UR36][R4.64+0x1e0], R13 ;  /* 0x0001e00d04001986 */ /* 0x0001e8000c101924 */
[----:B------:R0:W-:Y:S02]  /*66e0*/  @P0 STG.E desc[UR36][R6.64+0x1e4], R87 ;  /* 0x0001e45706000986 */ /* 0x0001e4000c101924 */
.L_x_162:
[----:B------:R-:W-:Y:S05]  /*66f0*/  BSYNC B0 ;  /* 0x0000000000007941 */ /* 0x000fea0003800000 */
.L_x_36:
[----:B0-----:R-:W2:Y:S01]  /*6700*/  LDL.64 R4, [R1] ;  /* 0x0000000001047983 */ /* 0x001ea20000100a00 */
[----:B------:R-:W-:Y:S01]  /*6710*/  ULDC.64 UR4, c[0x0][0x650] ;  /* 0x0001940000047ab9 */ /* 0x000fe20000000a00 */
[----:B------:R-:W-:Y:S02]  /*6720*/  IMAD.U32 R0, RZ, RZ, UR44 ;  /* 0x0000002cff007e24 */ /* 0x000fe4000f8e00ff */
[----:B------:R-:W-:Y:S02]  /*6730*/  IMAD.MOV.U32 R22, RZ, RZ, -0x1 ;  /* 0xffffffffff167424 */ /* 0x000fe400078e00ff */
[----:B------:R0:W-:Y:S01]  /*6740*/  SYNCS.ARRIVE.TRANS64.A1T0 RZ, [R0+UR46], RZ ;  /* 0x000000ff00ff79a7 */ /* 0x0001e2000810002e */
[----:B-----5:R-:W-:Y:S02]  /*6750*/  IMAD.MOV.U32 R18, RZ, RZ, -0x1 ;  /* 0xffffffffff127424 */ /* 0x020fe400078e00ff */
[----:B------:R-:W-:Y:S01]  /*6760*/  IMAD.MOV.U32 R19, RZ, RZ, -0x1 ;  /* 0xffffffffff137424 */ /* 0x000fe200078e00ff */
[----:B0-----:R-:W-:-:S02]  /*6770*/  PRMT R0, RZ, 0x7610, R0 ;  /* 0x00007610ff007816 */ /* 0x001fc40000000000 */
[----:B--2---:R-:W-:-:S05]  /*6780*/  LEA R16, P0, R4, R16, 0x1 ;  /* 0x0000001004107211 */ /* 0x004fca00078008ff */
[----:B------:R-:W-:Y:S01]  /*6790*/  IMAD.X R17, R100, 0x1, R17, P0 ;  /* 0x0000000164117824 */ /* 0x000fe200000e0611 */
[----:B------:R-:W-:-:S04]  /*67a0*/  ISETP.GE.U32.AND P0, PT, R16, UR4, PT ;  /* 0x0000000410007c0c */ /* 0x000fc8000bf06070 */
[----:B------:R-:W-:-:S13]  /*67b0*/  ISETP.GE.U32.AND.EX P0, PT, R17, UR5, PT, P0 ;  /* 0x0000000511007c0c */ /* 0x000fda000bf06100 */
[----:B------:R-:W-:Y:S05]  /*67c0*/  @P0 BRA `(.L_x_163) ;  /* 0x00000004004c0947 */ /* 0x000fea0003800000 */
[----:B----4-:R-:W0:Y:S01]  /*67d0*/  LDC.64 R10, c[0x0][0x628] ;  /* 0x00018a00ff0a7b82 */ /* 0x010e220000000a00 */
[----:B------:R-:W2:Y:S01]  /*67e0*/  S2R R12, SR_CTAID.X ;  /* 0x00000000000c7919 */ /* 0x000ea20000002500 */
[----:B------:R-:W-:Y:S02]  /*67f0*/  IMAD.MOV.U32 R8, RZ, RZ, R16 ;  /* 0x000000ffff087224 */ /* 0x000fe400078e0010 */
[----:B------:R-:W-:Y:S01]  /*6800*/  IMAD.MOV.U32 R9, RZ, RZ, R17 ;  /* 0x000000ffff097224 */ /* 0x000fe200078e0011 */
[----:B------:R-:W4:Y:S03]  /*6810*/  S2R R18, SR_CTAID.Y ;  /* 0x0000000000127919 */ /* 0x000f260000002600 */
[----:B------:R-:W1:Y:S08]  /*6820*/  LDC R0, c[0x0][0x630] ;  /* 0x00018c00ff007b82 */ /* 0x000e700000000800 */
[----:B------:R-:W1:Y:S01]  /*6830*/  LDC.64 R14, c[0x0][0x620] ;  /* 0x00018800ff0e7b82 */ /* 0x000e620000000a00 */
[----:B0-----:R-:W-:-:S04]  /*6840*/  ISETP.NE.U32.AND P0, PT, R10, RZ, PT ;  /* 0x000000ff0a00720c */ /* 0x001fc80003f05070 */
[----:B------:R-:W-:-:S13]  /*6850*/  ISETP.NE.AND.EX P0, PT, R11, RZ, PT, P0 ;  /* 0x000000ff0b00720c */ /* 0x000fda0003f05300 */
[----:B-12-4-:R-:W-:Y:S05]  /*6860*/  @!P0 BRA `(.L_x_164) ;  /* 0x0000000000288947 */ /* 0x016fea0003800000 */
[----:B------:R-:W0:Y:S02]  /*6870*/  LDC R3, c[0x0][0x634] ;  /* 0x00018d00ff037b82 */ /* 0x000e240000000800 */
[----:B0-----:R-:W-:-:S05]  /*6880*/  IADD3 R3, P0, R16, R3, RZ ;  /* 0x0000000310037210 */ /* 0x001fca0007f1e0ff */
[----:B------:R-:W-:-:S04]  /*6890*/  IMAD.X R13, RZ, RZ, R17, P0 ;  /* 0x000000ffff0d7224 */ /* 0x000fc800000e0611 */
[----:B------:R-:W-:-:S04]  /*68a0*/  IMAD.WIDE.U32 R4, R13, R10, RZ ;  /* 0x0000000a0d047225 */ /* 0x000fc800078e00ff */
[----:B---3--:R-:W-:-:S04]  /*68b0*/  IMAD.WIDE.U32 R6, P0, R3, R11, R4 ;  /* 0x0000000b03067225 */ /* 0x008fc80007800004 */
[----:B------:R-:W-:-:S04]  /*68c0*/  IMAD.WIDE.U32 R4, R3, R10, RZ ;  /* 0x0000000a03047225 */ /* 0x000fc800078e00ff */
[----:B------:R-:W-:Y:S01]  /*68d0*/  IMAD.X R9, RZ, RZ, RZ, P0 ;  /* 0x000000ffff097224 */ /* 0x000fe200000e06ff */
[----:B------:R-:W-:Y:S01]  /*68e0*/  IADD3 RZ, P0, R5, R6, RZ ;  /* 0x0000000605ff7210 */ /* 0x000fe20007f1e0ff */
[----:B------:R-:W-:-:S04]  /*68f0*/  IMAD.MOV.U32 R8, RZ, RZ, R7 ;  /* 0x000000ffff087224 */ /* 0x000fc800078e0007 */
[----:B------:R-:W-:-:S08]  /*6900*/  IMAD.WIDE.U32.X R8, R13, R11, R8, P0 ;  /* 0x0000000b0d087225 */ /* 0x000fd000000e0408 */
.L_x_164:
[-CC-:B------:R-:W-:Y:S01]  /*6910*/  SHF.R.U64 R19, R8, R0.reuse, R9.reuse ;  /* 0x0000000008137219 */ /* 0x180fe20000001209 */
[----:B------:R-:W0:Y:S01]  /*6920*/  LDC.64 R24, c[0x0][0x640] ;  /* 0x00019000ff187b82 */ /* 0x000e220000000a00 */
[----:B------:R-:W-:Y:S01]  /*6930*/  SHF.R.U32.HI R0, RZ, R0, R9 ;  /* 0x00000000ff007219 */ /* 0x000fe20000011609 */
[----:B------:R-:W-:Y:S01]  /*6940*/  ULDC UR4, c[0x0][0x150] ;  /* 0x0000540000047ab9 */ /* 0x000fe20000000800 */
[----:B------:R-:W-:Y:S02]  /*6950*/  IADD3 R3, P0, RZ, -R19, RZ ;  /* 0x80000013ff037210 */ /* 0x000fe40007f1e0ff */
[----:B---3--:R-:W-:-:S03]  /*6960*/  I2FP.F32.U32 R7, R12 ;  /* 0x0000000c00077245 */ /* 0x008fc60000201000 */
[----:B------:R-:W1:Y:S01]  /*6970*/  LDC R6, c[0x0][0x618] ;  /* 0x00018600ff067b82 */ /* 0x000e620000000800 */
[----:B------:R-:W-:Y:S02]  /*6980*/  IMAD.X R5, RZ, RZ, ~R0, P0 ;  /* 0x000000ffff057224 */ /* 0x000fe400000e0e00 */
[----:B------:R-:W-:Y:S01]  /*6990*/  FMUL R7, R7, UR4 ;  /* 0x0000000407077c20 */ /* 0x000fe20008400000 */
[----:B------:R-:W-:Y:S01]  /*69a0*/  ULDC UR4, c[0x0][0x154] ;  /* 0x0000550000047ab9 */ /* 0x000fe20000000800 */
[-C--:B------:R-:W-:Y:S02]  /*69b0*/  IMAD R0, R5, R14.reuse, RZ ;  /* 0x0000000e05007224 */ /* 0x080fe400078e02ff */
[C---:B------:R-:W-:Y:S01]  /*69c0*/  IMAD.WIDE.U32 R4, R3.reuse, R14, R16 ;  /* 0x0000000e03047225 */ /* 0x040fe200078e0010 */
[----:B------:R-:W2:Y:S01]  /*69d0*/  LDC R8, c[0x0][0x608] ;  /* 0x00018200ff087b82 */ /* 0x000ea20000000800 */
[----:B------:R-:W3:Y:S02]  /*69e0*/  F2I.U32.TRUNC.NTZ R7, R7 ;  /* 0x0000000700077305 */ /* 0x000ee4000020f000 */
[----:B------:R-:W-:Y:S01]  /*69f0*/  IMAD R3, R3, R15, R0 ;  /* 0x0000000f03037224 */ /* 0x000fe200078e0200 */
[----:B------:R-:W-:-:S03]  /*6a00*/  I2FP.F32.U32 R0, R18 ;  /* 0x0000001200007245 */ /* 0x000fc60000201000 */
[----:B------:R-:W-:Y:S01]  /*6a10*/  IMAD.IADD R3, R5, 0x1, R3 ;  /* 0x0000000105037824 */ /* 0x000fe200078e0203 */
[----:B------:R-:W4:Y:S01]  /*6a20*/  LDC R11, c[0x0][0x658] ;  /* 0x00019600ff0b7b82 */ /* 0x000f220000000800 */
[----:B0-----:R-:W-:-:S04]  /*6a30*/  ISETP.NE.U32.AND P0, PT, R24, RZ, PT ;  /* 0x000000ff1800720c */ /* 0x001fc80003f05070 */
[----:B------:R-:W-:-:S03]  /*6a40*/  ISETP.NE.AND.EX P0, PT, R25, RZ, PT, P0 ;  /* 0x000000ff1900720c */ /* 0x000fc60003f05300 */
[----:B------:R-:W0:Y:S01]  /*6a50*/  LDC R9, c[0x0][0x144] ;  /* 0x00005100ff097b82 */ /* 0x000e220000000800 */
[-C--:B-1----:R-:W-:Y:S01]  /*6a60*/  SHF.R.U64 R10, R4, R6.reuse, R3 ;  /* 0x00000006040a7219 */ /* 0x082fe20000001203 */
[----:B---3--:R-:W-:Y:S01]  /*6a70*/  IMAD.MOV R7, RZ, RZ, -R7 ;  /* 0x000000ffff077224 */ /* 0x008fe200078e0a07 */
[----:B------:R-:W-:Y:S01]  /*6a80*/  SHF.R.U32.HI R3, RZ, R6, R3 ;  /* 0x00000006ff037219 */ /* 0x000fe20000011603 */
[----:B------:R-:W-:-:S04]  /*6a90*/  FMUL R6, R0, UR4 ;  /* 0x0000000400067c20 */ /* 0x000fc80008400000 */
[----:B------:R-:W1:Y:S01]  /*6aa0*/  LDC R21, c[0x0][0x148] ;  /* 0x00005200ff157b82 */ /* 0x000e620000000800 */
[----:B------:R3:W0:Y:S01]  /*6ab0*/  F2I.U32.TRUNC.NTZ R14, R6 ;  /* 0x00000006000e7305 */ /* 0x000622000020f000 */
[-CC-:B--2---:R-:W-:Y:S02]  /*6ac0*/  SHF.R.U64 R13, R10, R8.reuse, R3.reuse ;  /* 0x000000080a0d7219 */ /* 0x184fe40000001203 */
[----:B------:R-:W-:-:S04]  /*6ad0*/  SHF.R.U32.HI R0, RZ, R8, R3 ;  /* 0x00000008ff007219 */ /* 0x000fc80000011603 */
[----:B------:R-:W2:Y:S01]  /*6ae0*/  LDC R20, c[0x0][0x648] ;  /* 0x00019200ff147b82 */ /* 0x000ea20000000800 */
[-CC-:B----4-:R-:W-:Y:S02]  /*6af0*/  SHF.R.U64 R15, R13, R11.reuse, R0.reuse ;  /* 0x0000000b0d0f7219 */ /* 0x190fe40000001200 */
[----:B------:R-:W-:-:S03]  /*6b00*/  SHF.R.U32.HI R5, RZ, R11, R0 ;  /* 0x0000000bff057219 */ /* 0x000fc60000011600 */
[----:B------:R-:W-:Y:S02]  /*6b10*/  IMAD.MOV.U32 R4, RZ, RZ, R15 ;  /* 0x000000ffff047224 */ /* 0x000fe400078e000f */
[----:B------:R-:W4:Y:S01]  /*6b20*/  LDC R26, c[0x0][0x638] ;  /* 0x00018e00ff1a7b82 */ /* 0x000f220000000800 */
[----:B0-----:R-:W-:-:S07]  /*6b30*/  IMAD R22, R9, R7, R12 ;  /* 0x0000000709167224 */ /* 0x001fce00078e020c */
[----:B------:R-:W0:Y:S08]  /*6b40*/  LDC R27, c[0x0][0x610] ;  /* 0x00018400ff1b7b82 */ /* 0x000e300000000800 */
[----:B------:R-:W0:Y:S01]  /*6b50*/  LDC R28, c[0x0][0x600] ;  /* 0x00018000ff1c7b82 */ /* 0x000e220000000800 */
[----:B-123--:R-:W-:Y:S05]  /*6b60*/  @!P0 BRA `(.L_x_165) ;  /* 0x0000000000288947 */ /* 0x00efea0003800000 */
[----:B------:R-:W1:Y:S02]  /*6b70*/  LDC R0, c[0x0][0x64c] ;  /* 0x00019300ff007b82 */ /* 0x000e640000000800 */
[----:B-1----:R-:W-:-:S05]  /*6b80*/  IADD3 R3, P0, R15, R0, RZ ;  /* 0x000000000f037210 */ /* 0x002fca0007f1e0ff */
        /* <DEDUP_REMOVED lines=8> */
.L_x_165:
[----:B------:R-:W-:Y:S01]  /*6c10*/  ISETP.NE.AND P0, PT, R2, 0x1, PT ;  /* 0x000000010200780c */ /* 0x000fe20003f05270 */
[----:B------:R-:W-:Y:S01]  /*6c20*/  IMAD.MOV R14, RZ, RZ, -R14 ;  /* 0x000000ffff0e7224 */ /* 0x000fe200078e0a0e */
[----:B------:R-:W-:Y:S02]  /*6c30*/  SHF.R.U64 R0, R4, R20, R5 ;  /* 0x0000001404007219 */ /* 0x000fe40000001205 */
[----:B------:R-:W-:Y:S02]  /*6c40*/  LOP3.LUT R3, R13, R102, RZ, 0xc0, !PT ;  /* 0x000000660d037212 */ /* 0x000fe400078ec0ff */
[----:B------:R-:W-:Y:S01]  /*6c50*/  LOP3.LUT R5, R10, R101, RZ, 0xc0, !PT ;  /* 0x000000650a057212 */ /* 0x000fe200078ec0ff */
[----:B------:R-:W-:Y:S02]  /*6c60*/  IMAD.MOV R4, RZ, RZ, -R0 ;  /* 0x000000ffff047224 */ /* 0x000fe400078e0a00 */
[----:B------:R-:W-:Y:S02]  /*6c70*/  IMAD R3, R98, R0, R3 ;  /* 0x0000000062037224 */ /* 0x000fe400078e0203 */
[----:B----4-:R-:W-:-:S02]  /*6c80*/  IMAD R0, R4, R26, R15 ;  /* 0x0000001a04007224 */ /* 0x010fc400078e020f */
[----:B------:R-:W-:Y:S02]  /*6c90*/  @P0 IMAD R22, R21, R14, R18 ;  /* 0x0000000e15160224 */ /* 0x000fe400078e0212 */
[----:B------:R-:W-:Y:S02]  /*6ca0*/  IMAD.MOV.U32 R4, RZ, RZ, 0x1 ;  /* 0x00000001ff047424 */ /* 0x000fe400078e00ff */
[----:B0-----:R-:W-:Y:S02]  /*6cb0*/  IMAD R22, R3, R27, R22 ;  /* 0x0000001b03167224 */ /* 0x001fe400078e0216 */
[----:B------:R-:W-:Y:S01]  /*6cc0*/  IMAD R3, R0, R28, R5 ;  /* 0x0000001c00037224 */ /* 0x000fe200078e0205 */
[----:B------:R-:W-:-:S04]  /*6cd0*/  PRMT R0, R4, 0x7610, R0 ;  /* 0x0000761004007816 */ /* 0x000fc80000000000 */
[----:B------:R-:W-:Y:S02]  /*6ce0*/  SEL R18, R3, R22, !P0 ;  /* 0x0000001603127207 */ /* 0x000fe40004000000 */
[----:B------:R-:W-:-:S07]  /*6cf0*/  SEL R22, R22, R3, !P0 ;  /* 0x0000000316167207 */ /* 0x000fce0004000000 */
.L_x_163:
[----:B------:R-:W-:Y:S01]  /*6d00*/  LOP3.LUT P0, RZ, R0, 0xff, RZ, 0xc0, !PT ;  /* 0x000000ff00ff7812 */ /* 0x000fe2000780c0ff */
[----:B------:R-:W-:Y:S01]  /*6d10*/  UIMAD.WIDE.U32 UR4, UR38, -0x33333333, URZ ;  /* 0xcccccccd260478a5 */ /* 0x000fe2000f8e003f */
[----:B------:R-:W-:-:S03]  /*6d20*/  LOP3.LUT R105, R105, 0x1, RZ, 0x3c, !PT ;  /* 0x0000000169697812 */ /* 0x000fc600078e3cff */
[----:B------:R-:W-:-:S04]  /*6d30*/  USHF.R.U32.HI UR4, URZ, 0x2, UR5 ;  /* 0x000000023f047899 */ /* 0x000fc80008011605 */
[----:B------:R-:W-:-:S04]  /*6d40*/  UIMAD UR38, UR4, -0x5, UR38 ;  /* 0xfffffffb042678a4 */ /* 0x000fc8000f8e0226 */
[----:B------:R-:W-:Y:S08]  /*6d50*/  @P0 BRA `(.L_x_166) ;  /* 0xffffffa800900947 */ /* 0x000ff0000383ffff */
[----:B------:R-:W-:Y:S05]  /*6d60*/  EXIT ;  /* 0x000000000000794d */ /* 0x000fea0003800000 */
.L_x_17:
[----:B------:R-:W-:-:S08]  /*6d70*/  ISETP.NE.AND P0, PT, R9, RZ, PT ;  /* 0x000000ff0900720c */ /* 0x000fd00003f05270 */
[----:B0-----:R-:W0:-:S00]  /*6d80*/  USETMAXREG.DEALLOC.CTAPOOL 0x28 ;  /* 0x00000028000079c8 */ /* 0x001e0000080e0500 */
[----:B------:R-:W-:Y:S05]  /*6d90*/  @P0 EXIT ;  /* 0x000000000000094d */ /* 0x000fea0003800000 */
[----:B0-----:R-:W-:Y:S01]  /*6da0*/  LOP3.LUT P0, RZ, R3, 0xff, RZ, 0xc0, !PT ;  /* 0x000000ff03ff7812 */ /* 0x001fe2000780c0ff */
[----:B------:R-:W-:Y:S02]  /*6db0*/  IMAD.MOV.U32 R3, RZ, RZ, 0x1 ;  /* 0x00000001ff037424 */ /* 0x000fe400078e00ff */
[----:B------:R-:W-:-:S10]  /*6dc0*/  IMAD.MOV.U32 R8, RZ, RZ, RZ ;  /* 0x000000ffff087224 */ /* 0x000fd400078e00ff */
[----:B------:R-:W-:Y:S05]  /*6dd0*/  @!P0 BRA `(.L_x_167) ;  /* 0x0000000c00988947 */ /* 0x000fea0003800000 */
[----:B------:R-:W0:Y:S01]  /*6de0*/  S2UR UR5, SR_CgaCtaId ;  /* 0x00000000000579c3 */ /* 0x000e220000008800 */
[----:B------:R-:W-:Y:S01]  /*6df0*/  UMOV UR7, 0x1 ;  /* 0x0000000100077882 */ /* 0x000fe20000000000 */
[----:B------:R-:W-:Y:S01]  /*6e00*/  LOP3.LUT P0, RZ, R4, 0x1f, RZ, 0xc0, !PT ;  /* 0x0000001f04ff7812 */ /* 0x000fe2000780c0ff */
[----:B------:R-:W-:Y:S01]  /*6e10*/  ULDC UR14, c[0x0][0x658] ;  /* 0x00019600000e7ab9 */ /* 0x000fe20000000800 */
[----:B------:R-:W-:Y:S01]  /*6e20*/  UMOV UR6, 0xffffffff ;  /* 0xffffffff00067882 */ /* 0x000fe20000000000 */
[----:B------:R-:W-:Y:S01]  /*6e30*/  BSSY B0, `(.L_x_167) ;  /* 0x00000e0000007945 */ /* 0x000fe20003800000 */
[----:B------:R-:W-:Y:S01]  /*6e40*/  USHF.L.U32 UR6, UR6, UR14, URZ ;  /* 0x0000000e06067299 */ /* 0x000fe2000800063f */
[C---:B------:R-:W-:Y:S01]  /*6e50*/  ISETP.NE.AND P2, PT, R5.reuse, RZ, PT ;  /* 0x000000ff0500720c */ /* 0x040fe20003f45270 */
[----:B------:R-:W-:Y:S01]  /*6e60*/  IMAD.MOV.U32 R10, RZ, RZ, 0x1 ;  /* 0x00000001ff0a7424 */ /* 0x000fe200078e00ff */
[----:B------:R-:W-:Y:S01]  /*6e70*/  ISETP.NE.OR P0, PT, R5, RZ, !P0 ;  /* 0x000000ff0500720c */ /* 0x000fe20004705670 */
[----:B------:R-:W-:Y:S01]  /*6e80*/  IMAD.MOV.U32 R3, RZ, RZ, 0x1 ;  /* 0x00000001ff037424 */ /* 0x000fe200078e00ff */
[----:B------:R-:W-:Y:S01]  /*6e90*/  LOP3.LUT R9, R23, 0x2, RZ, 0xfc, !PT ;  /* 0x0000000217097812 */ /* 0x000fe200078efcff */
[----:B------:R-:W-:Y:S01]  /*6ea0*/  IMAD.MOV.U32 R8, RZ, RZ, RZ ;  /* 0x000000ffff087224 */ /* 0x000fe200078e00ff */
[----:B------:R-:W-:Y:S01]  /*6eb0*/  ULDC UR13, c[0x0][0x600] ;  /* 0x00018000000d7ab9 */ /* 0x000fe20000000800 */
[----:B------:R-:W-:Y:S01]  /*6ec0*/  UMOV UR29, 0x5 ;  /* 0x00000005001d7882 */ /* 0x000fe20000000000 */
[----:B------:R-:W-:-:S02]  /*6ed0*/  UIADD3 UR31, UR40, 0x1, URZ ;  /* 0x00000001281f7890 */ /* 0x000fc4000fffe03f */
[----:B------:R-:W-:Y:S02]  /*6ee0*/  UIADD3 UR13, UR13, -0x1, URZ ;  /* 0xffffffff0d0d7890 */ /* 0x000fe4000fffe03f */
[----:B------:R-:W-:Y:S02]  /*6ef0*/  USHF.L.U32 UR14, UR7, UR14, URZ ;  /* 0x0000000e070e7299 */ /* 0x000fe4000800063f */
[----:B------:R-:W-:Y:S01]  /*6f00*/  ULOP3.LUT UR22, URZ, UR6, URZ, 0x33, !UPT ;  /* 0x000000063f167292 */ /* 0x000fe2000f8e333f */
[----:B------:R-:W-:Y:S01]  /*6f10*/  ULDC.64 UR38, c[0x0][0x198] ;  /* 0x0000660000267ab9 */ /* 0x000fe20000000a00 */
[----:B0-----:R-:W-:Y:S02]  /*6f20*/  ULOP3.LUT UR4, UR5, 0x1, URZ, 0xc0, !UPT ;  /* 0x0000000105047892 */ /* 0x001fe4000f8ec03f */
[----:B------:R-:W-:Y:S02]  /*6f30*/  USHF.R.U32.HI UR37, URZ, 0x1, UR5 ;  /* 0x000000013f257899 */ /* 0x000fe40008011605 */
[----:B------:R-:W-:-:S02]  /*6f40*/  USHF.L.U32 UR15, UR5, 0x6, URZ ;  /* 0x00000006050f7899 */ /* 0x000fc4000800063f */
[----:B------:R-:W-:Y:S02]  /*6f50*/  USHF.L.U32 UR21, UR5, 0xb, URZ ;  /* 0x0000000b05157899 */ /* 0x000fe4000800063f */
[----:B------:R-:W-:Y:S02]  /*6f60*/  ULOP3.LUT UR5, UR5, 0xfffffffe, URZ, 0xc0, !UPT ;  /* 0xfffffffe05057892 */ /* 0x000fe4000f8ec03f */
[----:B------:R-:W-:Y:S02]  /*6f70*/  UISETP.GT.U32.AND UP0, UPT, UR4, 0xffff, UPT ;  /* 0x0000ffff0400788c */ /* 0x000fe4000bf04070 */
[----:B------:R-:W-:Y:S02]  /*6f80*/  USHF.L.U32 UR23, UR7, UR5, URZ ;  /* 0x0000000507177299 */ /* 0x000fe4000800063f */
[----:B------:R-:W-:Y:S02]  /*6f90*/  ULOP3.LUT UR5, UR5, 0x1, URZ, 0xfc, !UPT ;  /* 0x0000000105057892 */ /* 0x000fe4000f8efc3f */
[----:B------:R-:W-:-:S02]  /*6fa0*/  USEL UR4, UR4, 0xffff, !UP0 ;  /* 0x0000ffff04047887 */ /* 0x000fc4000c000000 */
[----:B------:R-:W-:Y:S02]  /*6fb0*/  USHF.L.U32 UR5, UR7, UR5, URZ ;  /* 0x0000000507057299 */ /* 0x000fe4000800063f */
[----:B------:R-:W-:Y:S02]  /*6fc0*/  ULOP3.LUT UR4, UR4, 0xffff, URZ, 0xc0, !UPT ;  /* 0x0000ffff04047892 */ /* 0x000fe4000f8ec03f */
[----:B------:R-:W-:Y:S02]  /*6fd0*/  ULOP3.LUT UR15, UR15, 0x40, URZ, 0xc0, !UPT ;  /* 0x000000400f0f7892 */ /* 0x000fe4000f8ec03f */
[----:B------:R-:W-:Y:S02]  /*6fe0*/  ULOP3.LUT UR21, UR21, 0x800, URZ, 0xc0, !UPT ;  /* 0x0000080015157892 */ /* 0x000fe4000f8ec03f */
[----:B------:R-:W-:Y:S02]  /*6ff0*/  ULOP3.LUT UR23, UR23, UR5, URZ, 0xfc, !UPT ;  /* 0x0000000517177292 */ /* 0x000fe4000f8efc3f */
[----:B------:R-:W-:-:S12]  /*7000*/  USHF.L.U32 UR29, UR29, UR4, URZ ;  /* 0x000000041d1d7299 */ /* 0x000fd8000800063f */
.L_x_179:
[----:B------:R-:W-:-:S03]  /*7010*/  UMOV UR4, 0xffffffff ;  /* 0xffffffff00047882 */ /* 0x000fc60000000000 */
[----:B------:R-:W-:Y:S05]  /*7020*/  BRA.DIV UR4, `(.L_x_168) ;  /* 0x0000001204447947 */ /* 0x000fea000b800000 */
[----:B------:R-:W-:-:S13]  /*7030*/  ELECT P6, URZ, PT ;  /* 0x00000000003f782f */ /* 0x000fda00038c0000 */
.L_x_193:
[----:B------:R-:W0:Y:S01]  /*7040*/  LDC R4, c[0x0][0x28c] ;  /* 0x0000a300ff047b82 */ /* 0x000e220000000800 */
[----:B------:R-:W-:Y:S01]  /*7050*/  BSSY B1, `(.L_x_169) ;  /* 0x0000049000017945 */ /* 0x000fe20003800000 */
[----:B0-----:R-:W-:-:S13]  /*7060*/  ISETP.LT.OR P6, PT, R4, 0x1, !P6 ;  /* 0x000000010400780c */ /* 0x001fda00077c1670 */
[----:B------:R-:W-:Y:S05]  /*7070*/  @P6 BRA `(.L_x_170) ;  /* 0x0000000400186947 */ /* 0x000fea0003800000 */
[----:B------:R-:W-:Y:S01]  /*7080*/  LEA R22, R22, UR37, 0x1 ;  /* 0x0000002516167c11 */ /* 0x000fe2000f8e08ff */
[----:B------:R-:W-:Y:S01]  /*7090*/  IMAD.MOV.U32 R13, RZ, RZ, RZ ;  /* 0x000000ffff0d7224 */ /* 0x000fe200078e00ff */
[----:B------:R-:W-:Y:S01]  /*70a0*/  LEA R18, R18, UR15, 0x7 ;  /* 0x0000000f12127c11 */ /* 0x000fe2000f8e38ff */
[----:B------:R-:W-:Y:S02]  /*70b0*/  IMAD.U32 R14, RZ, RZ, UR31 ;  /* 0x0000001fff0e7e24 */ /* 0x000fe4000f8e00ff */
[----:B------:R-:W-:Y:S02]  /*70c0*/  IMAD.MOV.U32 R4, RZ, RZ, R3 ;  /* 0x000000ffff047224 */ /* 0x000fe400078e0003 */
[----:B------:R-:W-:Y:S02]  /*70d0*/  IMAD.MOV.U32 R5, RZ, RZ, R8 ;  /* 0x000000ffff057224 */ /* 0x000fe400078e0008 */
[----:B------:R-:W-:-:S07]  /*70e0*/  IMAD.SHL.U32 R22, R22, 0x20, RZ ;  /* 0x0000002016167824 */ /* 0x000fce00078e00ff */
.L_x_174:
[----:B------:R-:W0:Y:S01]  /*70f0*/  S2R R7, SR_CgaCtaId ;  /* 0x0000000000077919 */ /* 0x000e220000008800 */
[----:B------:R-:W-:-:S04]  /*7100*/  MOV R6, 0x400 ;  /* 0x0000040000067802 */ /* 0x000fc80000000f00 */
[----:B0-----:R-:W-:Y:S02]  /*7110*/  LEA R12, R7, R6, 0x18 ;  /* 0x00000006070c7211 */ /* 0x001fe400078ec0ff */
[----:B------:R-:W-:Y:S01]  /*7120*/  SHF.L.U32 R6, R4, 0x1f, RZ ;  /* 0x0000001f04067819 */ /* 0x000fe200000006ff */
[----:B------:R-:W0:Y:S02]  /*7130*/  @!P2 LDC R7, c[0x0][0x500] ;  /* 0x00014000ff07ab82 */ /* 0x000e240000000800 */
[----:B------:R-:W-:-:S04]  /*7140*/  IMAD R11, R5, 0x8, R12 ;  /* 0x00000008050b7824 */ /* 0x000fc800078e020c */
[----:B------:R-:W1:Y:S02]  /*7150*/  SYNCS.PHASECHK.TRANS64.TRYWAIT P1, [R11+URZ+0x28], R6 ;  /* 0x000028060b0075a7 */ /* 0x000e64000802017f */
[----:B-1----:R-:W-:Y:S05]  /*7160*/  @!P1 BRA `(.L_x_171) ;  /* 0x0000001000149947 */ /* 0x002fea0003800000 */
.L_x_194:
[----:B-1----:R-:W-:Y:S01]  /*7170*/  PRMT R6, R9, 0x9910, RZ ;  /* 0x0000991009067816 */ /* 0x002fe200000000ff */
[----:B0-----:R0:W-:Y:S03]  /*7180*/  @!P2 SYNCS.ARRIVE.TRANS64 RZ, [R11+URZ], R7 ;  /* 0x000000070bffa9a7 */ /* 0x0011e6000800003f */
[----:B------:R-:W-:-:S13]  /*7190*/  ISETP.NE.AND P1, PT, R6, 0x2, PT ;  /* 0x000000020600780c */ /* 0x000fda0003f25270 */
[----:B0-----:R-:W-:Y:S05]  /*71a0*/  @P1 BRA `(.L_x_172) ;  /* 0x0000000000041947 */ /* 0x001fea0003800000 */
[----:B------:R-:W-:Y:S01]  /*71b0*/  BPT.TRAP 0x1 ;  /* 0x000000040000795c */ /* 0x000fe20000300000 */
.L_x_172:
[----:B------:R-:W-:Y:S05]  /*71c0*/  @P0 BRA `(.L_x_173) ;  /* 0x0000000000040947 */ /* 0x000fea0003800000 */
[----:B------:R-:W-:Y:S01]  /*71d0*/  BPT.TRAP 0x1 ;  /* 0x000000040000795c */ /* 0x000fe20000300000 */
.L_x_173:
[C---:B------:R-:W-:Y:S01]  /*71e0*/  LEA R6, R5.reuse, UR37, 0x2 ;  /* 0x0000002505067c11 */ /* 0x040fe2000f8e10ff */
[----:B------:R-:W-:Y:S01]  /*71f0*/  VIADD R14, R14, 0xffffffff ;  /* 0xffffffff0e0e7836 */ /* 0x000fe20000000000 */
[----:B------:R-:W-:Y:S01]  /*7200*/  LEA R7, R5, UR21, 0xd ;  /* 0x0000001505077c11 */ /* 0x000fe2000f8e68ff */
[----:B------:R-:W-:Y:S01]  /*7210*/  UIADD3 UR4, UP0, UR38, 0xf0, URZ ;  /* 0x000000f026047890 */ /* 0x000fe2000ff1e03f */
[----:B------:R-:W-:Y:S01]  /*7220*/  R2UR UR34, R13 ;  /* 0x000000000d2272ca */ /* 0x000fe200000e0000 */
[----:B------:R-:W-:Y:S01]  /*7230*/  IMAD.SHL.U32 R6, R6, 0x400, RZ ;  /* 0x0000040006067824 */ /* 0x000fe200078e00ff */
[----:B------:R-:W-:Y:S01]  /*7240*/  R2UR UR33, R11 ;  /* 0x000000000b2172ca */ /* 0x000fe200000e0000 */
[--C-:B------:R-:W-:Y:S01]  /*7250*/  IMAD R7, R7, 0x4, R12.reuse ;  /* 0x0000000407077824 */ /* 0x100fe200078e020c */
[----:B------:R-:W-:Y:S01]  /*7260*/  R2UR UR36, R19 ;  /* 0x00000000132472ca */ /* 0x000fe200000e0000 */
[----:B------:R-:W-:Y:S01]  /*7270*/  IMAD R6, R6, 0x4, R12 ;  /* 0x0000000406067824 */ /* 0x000fe200078e020c */
[----:B------:R-:W-:Y:S01]  /*7280*/  R2UR UR35, R22 ;  /* 0x00000000162372ca */ /* 0x000fe200000e0000 */
[----:B------:R-:W-:Y:S01]  /*7290*/  UIADD3 UR42, UP1, UR38, 0x1f0, URZ ;  /* 0x000001f0262a7890 */ /* 0x000fe2000ff3e03f */
[----:B------:R-:W-:Y:S01]  /*72a0*/  R2UR UR8, R7 ;  /* 0x00000000070872ca */ /* 0x000fe200000e0000 */
[----:B------:R-:W-:Y:S01]  /*72b0*/  UIADD3.X UR5, URZ, UR39, URZ, UP0, !UPT ;  /* 0x000000273f057290 */ /* 0x000fe200087fe43f */
[----:B------:R-:W-:Y:S01]  /*72c0*/  R2UR UR24, R6 ;  /* 0x00000000061872ca */ /* 0x000fe200000e0000 */
[----:B------:R-:W-:Y:S01]  /*72d0*/  UPRMT UR30, URZ, 0x5410, UR29 ;  /* 0x000054103f1e7896 */ /* 0x000fe2000800001d */
[----:B------:R-:W-:Y:S01]  /*72e0*/  R2UR UR19, R18 ;  /* 0x00000000121372ca */ /* 0x000fe200000e0000 */
[----:B------:R-:W-:Y:S01]  /*72f0*/  UIADD3 UR26, UR34, 0x20, URZ ;  /* 0x00000020221a7890 */ /* 0x000fe2000fffe03f */
[----:B------:R-:W-:Y:S01]  /*7300*/  ISETP.GT.AND P3, PT, R14, 0x1, PT ;  /* 0x000000010e00780c */ /* 0x000fe20003f64270 */
[----:B------:R-:W-:Y:S01]  /*7310*/  UIADD3.X UR43, URZ, UR39, URZ, UP1, !UPT ;  /* 0x000000273f2b7290 */ /* 0x000fe20008ffe43f */
[----:B------:R-:W-:Y:S01]  /*7320*/  VIADD R5, R5, 0x1 ;  /* 0x0000000105057836 */ /* 0x000fe20000000000 */
[----:B------:R-:W-:Y:S01]  /*7330*/  UPRMT UR41, URZ, 0x5410, UR23 ;  /* 0x000054103f297896 */ /* 0x000fe20008000017 */
[----:B------:R-:W-:Y:S01]  /*7340*/  VIADD R13, R13, 0x40 ;  /* 0x000000400d0d7836 */ /* 0x000fe20000000000 */
[----:B------:R-:W-:Y:S01]  /*7350*/  UMOV UR6, 0x0 ;  /* 0x0000000000067882 */ /* 0x000fe20000000000 */
[----:B------:R-:W-:Y:S01]  /*7360*/  UMOV UR7, 0x10000000 ;  /* 0x1000000000077882 */ /* 0x000fe20000000000 */
[----:B------:R-:W-:Y:S01]  /*7370*/  UIADD3 UR16, UR8, 0x14180, URZ ;  /* 0x0001418008107890 */ /* 0x000fe2000fffe03f */
[----:B------:R-:W-:Y:S01]  /*7380*/  ISETP.NE.AND P1, PT, R5, 0x5, PT ;  /* 0x000000050500780c */ /* 0x000fe20003f25270 */
[----:B------:R-:W-:-:S02]  /*7390*/  UIADD3 UR32, UR24, 0x180, URZ ;  /* 0x0000018018207890 */ /* 0x000fc4000fffe03f */
[----:B------:R-:W-:Y:S01]  /*73a0*/  UIADD3 UR24, UR24, 0x2180, URZ ;  /* 0x0000218018187890 */ /* 0x000fe2000fffe03f */
[----:B------:R-:W-:Y:S01]  /*73b0*/  SEL R7, RZ, 0x1, P1 ;  /* 0x00000001ff077807 */ /* 0x000fe20000800000 */
[----:B------:R-:W-:Y:S01]  /*73c0*/  UIADD3 UR8, UR8, 0x18180, URZ ;  /* 0x0001818008087890 */ /* 0x000fe2000fffe03f */
[----:B------:R-:W-:Y:S01]  /*73d0*/  SEL R5, R5, RZ, P1 ;  /* 0x000000ff05057207 */ /* 0x000fe20000800000 */
[----:B------:R-:W-:Y:S01]  /*73e0*/  UMOV UR25, UR33 ;  /* 0x0000002100197c82 */ /* 0x000fe20008000000 */
[----:B------:R-:W-:Y:S01]  /*73f0*/  UMOV UR28, UR36 ;  /* 0x00000024001c7c82 */ /* 0x000fe20008000000 */
[----:B------:R-:W-:Y:S01]  /*7400*/  UMOV UR27, UR35 ;  /* 0x00000023001b7c82 */ /* 0x000fe20008000000 */
[----:B------:R-:W-:Y:S01]  /*7410*/  UMOV UR17, UR33 ;  /* 0x0000002100117c82 */ /* 0x000fe20008000000 */
[----:B------:R-:W-:Y:S01]  /*7420*/  UMOV UR18, UR34 ;  /* 0x0000002200127c82 */ /* 0x000fe20008000000 */
[----:B------:R-:W-:Y:S01]  /*7430*/  UMOV UR20, UR36 ;  /* 0x0000002400147c82 */ /* 0x000fe20008000000 */
[----:B------:R0:W-:Y:S01]  /*7440*/  UTMALDG.3D.MULTICAST [UR32], [UR4], UR30, desc[UR6] ;  /* 0x00000620040073b4 */ /* 0x0001e2000801181e */
[----:B------:R-:W-:Y:S01]  /*7450*/  UMOV UR9, UR33 ;  /* 0x0000002100097c82 */ /* 0x000fe20008000000 */
[----:B------:R-:W-:Y:S01]  /*7460*/  UMOV UR11, UR19 ;  /* 0x00000013000b7c82 */ /* 0x000fe20008000000 */
[----:B------:R-:W-:Y:S01]  /*7470*/  UMOV UR12, UR36 ;  /* 0x00000024000c7c82 */ /* 0x000fe20008000000 */
[----:B------:R-:W-:Y:S01]  /*7480*/  UMOV UR10, UR26 ;  /* 0x0000001a000a7c82 */ /* 0x000fe20008000000 */
[----:B------:R-:W-:Y:S01]  /*7490*/  LOP3.LUT R4, R4, R7, RZ, 0x3c, !PT ;  /* 0x0000000704047212 */ /* 0x000fe200078e3cff */
[----:B------:R0:W-:Y:S01]  /*74a0*/  UTMALDG.3D.MULTICAST [UR24], [UR4], UR30, desc[UR6] ;  /* 0x00000618040073b4 */ /* 0x0001e2000801181e */
[----:B------:R0:W-:Y:S01]  /*74b0*/  UTMALDG.3D.MULTICAST [UR16], [UR42], UR41, desc[UR6] ;  /* 0x000006102a0073b4 */ /* 0x0001e20008011829 */
[----:B------:R0:W-:Y:S02]  /*74c0*/  UTMALDG.3D.MULTICAST [UR8], [UR42], UR41, desc[UR6] ;  /* 0x000006082a0073b4 */ /* 0x0001e40008011829 */
[----:B0-----:R-:W-:Y:S05]  /*74d0*/  @P3 BRA `(.L_x_174) ;  /* 0xfffffffc00043947 */ /* 0x001fea000383ffff */
.L_x_170:
[----:B------:R-:W-:Y:S05]  /*74e0*/  BSYNC B1 ;  /* 0x0000000000017941 */ /* 0x000fea0003800000 */
.L_x_169:
[----:B------:R-:W2:Y:S01]  /*74f0*/  LDL.64 R20, [R1] ;  /* 0x0000000001147983 */ /* 0x000ea20000100a00 */
[----:B------:R-:W-:Y:S01]  /*7500*/  LOP3.LUT P4, RZ, R10, 0xff, RZ, 0xc0, !PT ;  /* 0x000000ff0aff7812 */ /* 0x000fe2000788c0ff */
[----:B------:R-:W-:Y:S01]  /*7510*/  VIADD R7, R8, UR40 ;  /* 0x0000002808077c36 */ /* 0x000fe20008000000 */
[----:B------:R-:W-:Y:S01]  /*7520*/  ULDC.64 UR4, c[0x0][0x650] ;  /* 0x0001940000047ab9 */ /* 0x000fe20000000a00 */
[----:B------:R-:W-:Y:S01]  /*7530*/  IMAD.U32 R8, RZ, RZ, UR40 ;  /* 0x00000028ff087e24 */ /* 0x000fe2000f8e00ff */
[----:B------:R-:W-:Y:S01]  /*7540*/  UISETP.GE.U32.AND UP0, UPT, UR40, 0x5, UPT ;  /* 0x000000052800788c */ /* 0x000fe2000bf06070 */
[----:B------:R-:W-:Y:S01]  /*7550*/  BSSY B1, `(.L_x_175) ;  /* 0x000006b000017945 */ /* 0x000fe20003800000 */
[----:B------:R-:W-:Y:S01]  /*7560*/  ISETP.GT.U32.AND P1, PT, R7, 0x4, PT ;  /* 0x000000040700780c */ /* 0x000fe20003f24070 */
[----:B------:R-:W-:Y:S01]  /*7570*/  IMAD.MOV.U32 R22, RZ, RZ, -0x1 ;  /* 0xffffffffff167424 */ /* 0x000fe200078e00ff */
[----:B------:R-:W-:Y:S01]  /*7580*/  PRMT R10, RZ, 0x7610, R10 ;  /* 0x00007610ff0a7816 */ /* 0x000fe2000000000a */
[----:B------:R-:W-:Y:S01]  /*7590*/  IMAD.MOV.U32 R18, RZ, RZ, -0x1 ;  /* 0xffffffffff127424 */ /* 0x000fe200078e00ff */
[----:B------:R-:W-:Y:S01]  /*75a0*/  ISETP.LT.U32.AND P1, PT, R8, 0x5, P1 ;  /* 0x000000050800780c */ /* 0x000fe20000f21070 */
[----:B------:R-:W-:Y:S01]  /*75b0*/  IMAD.MOV.U32 R19, RZ, RZ, -0x1 ;  /* 0xffffffffff137424 */ /* 0x000fe200078e00ff */
[----:B------:R-:W-:Y:S01]  /*75c0*/  PLOP3.LUT P3, PT, PT, PT, UP0, 0x80, 0x0 ;  /* 0x000000000000781c */ /* 0x000fe20003f6f008 */
[----:B------:R-:W0:Y:S01]  /*75d0*/  @P4 S2R R5, SR_CgaCtaId ;  /* 0x0000000000054919 */ /* 0x000e220000008800 */
[----:B------:R-:W-:-:S04]  /*75e0*/  @P4 MOV R4, 0x400 ;  /* 0x0000040000044802 */ /* 0x000fc80000000f00 */
[----:B0-----:R-:W-:Y:S01]  /*75f0*/  @P4 LEA R6, R5, R4, 0x18 ;  /* 0x0000000405064211 */ /* 0x001fe200078ec0ff */
[----:B------:R-:W-:Y:S01]  /*7600*/  IMAD.WIDE.U32 R4, R7, -0x33333333, RZ ;  /* 0xcccccccd07047825 */ /* 0x000fe200078e00ff */
[----:B------:R-:W-:Y:S02]  /*7610*/  SEL R4, RZ, 0x1, !P1 ;  /* 0x00000001ff047807 */ /* 0x000fe40004800000 */
[----:B------:R0:W-:Y:S02]  /*7620*/  @P4 SYNCS.ARRIVE.TRANS64.A1T0 RZ, [R6+URZ+0x88], RZ ;  /* 0x000088ff06ff49a7 */ /* 0x0001e4000810003f */
[----:B------:R-:W-:Y:S02]  /*7630*/  LOP3.LUT R3, R3, R4, RZ, 0x3c, !PT ;  /* 0x0000000403037212 */ /* 0x000fe400078e3cff */
[----:B------:R-:W-:Y:S02]  /*7640*/  PRMT R4, RZ, 0x7610, R4 ;  /* 0x00007610ff047816 */ /* 0x000fe40000000004 */
[----:B0-----:R-:W-:-:S04]  /*7650*/  SHF.R.U32.HI R6, RZ, 0x2, R5 ;  /* 0x00000002ff067819 */ /* 0x001fc80000011605 */
[----:B------:R-:W-:Y:S01]  /*7660*/  @P3 LOP3.LUT R3, R3, 0x1, R6, 0x78, !PT ;  /* 0x0000000103033812 */ /* 0x000fe200078e7806 */
[----:B------:R-:W-:Y:S01]  /*7670*/  IMAD R8, R6, -0x5, R7 ;  /* 0xfffffffb06087824 */ /* 0x000fe200078e0207 */
[----:B--2---:R-:W-:-:S04]  /*7680*/  IADD3 R16, P4, R16, R20, RZ ;  /* 0x0000001410107210 */ /* 0x004fc80007f9e0ff */
[----:B------:R-:W-:Y:S01]  /*7690*/  ISETP.GE.U32.AND P1, PT, R16, UR4, PT ;  /* 0x0000000410007c0c */ /* 0x000fe2000bf26070 */
[----:B------:R-:W-:-:S05]  /*76a0*/  IMAD.X R17, R17, 0x1, R0, P4 ;  /* 0x0000000111117824 */ /* 0x000fca00020e0600 */
[----:B------:R-:W-:-:S13]  /*76b0*/  ISETP.GE.U32.AND.EX P1, PT, R17, UR5, PT, P1 ;  /* 0x0000000511007c0c */ /* 0x000fda000bf26110 */
[----:B------:R-:W-:Y:S05]  /*76c0*/  @P1 BRA `(.L_x_176) ;  /* 0x00000004004c1947 */ /* 0x000fea0003800000 */
[----:B------:R-:W0:Y:S01]  /*76d0*/  S2R R12, SR_CTAID.X ;  /* 0x00000000000c7919 */ /* 0x000e220000002500 */
[----:B------:R-:W-:Y:S01]  /*76e0*/  ULDC.64 UR4, c[0x0][0x628] ;  /* 0x00018a0000047ab9 */ /* 0x000fe20000000a00 */
[----:B------:R-:W1:Y:S01]  /*76f0*/  LDC R13, c[0x0][0x144] ;  /* 0x00005100ff0d7b82 */ /* 0x000e620000000800 */
[----:B------:R-:W-:Y:S01]  /*7700*/  ISETP.NE.U32.AND P1, PT, RZ, UR4, PT ;  /* 0x00000004ff007c0c */ /* 0x000fe2000bf25070 */
[----:B------:R-:W2:Y:S01]  /*7710*/  S2R R11, SR_CTAID.Y ;  /* 0x00000000000b7919 */ /* 0x000ea20000002600 */
[----:B------:R-:W-:Y:S01]  /*7720*/  ULDC UR6, c[0x0][0x150] ;  /* 0x0000540000067ab9 */ /* 0x000fe20000000800 */
[----:B------:R-:W-:Y:S01]  /*7730*/  ULDC UR7, c[0x0][0x630] ;  /* 0x00018c0000077ab9 */ /* 0x000fe20000000800 */
[----:B------:R-:W-:Y:S01]  /*7740*/  ISETP.NE.AND.EX P1, PT, RZ, UR5, PT, P1 ;  /* 0x00000005ff007c0c */ /* 0x000fe2000bf25310 */
[----:B------:R-:W-:Y:S01]  /*7750*/  IMAD.MOV.U32 R4, RZ, RZ, R16 ;  /* 0x000000ffff047224 */ /* 0x000fe200078e0010 */
[----:B0-----:R-:W-:-:S05]  /*7760*/  I2FP.F32.U32 R5, R12 ;  /* 0x0000000c00057245 */ /* 0x001fca0000201000 */
[----:B------:R-:W-:Y:S01]  /*7770*/  FMUL R14, R5, UR6 ;  /* 0x00000006050e7c20 */ /* 0x000fe20008400000 */
[----:B------:R-:W-:-:S05]  /*7780*/  IMAD.MOV.U32 R5, RZ, RZ, R17 ;  /* 0x000000ffff057224 */ /* 0x000fca00078e0011 */
[----:B--2---:R-:W-:Y:S05]  /*7790*/  @!P1 BRA `(.L_x_177) ;  /* 0x0000000000289947 */ /* 0x004fea0003800000 */
[----:B------:R-:W-:Y:S02]  /*77a0*/  ULDC UR6, c[0x0][0x634] ;  /* 0x00018d0000067ab9 */ /* 0x000fe40000000800 */
[----:B------:R-:W-:-:S05]  /*77b0*/  IADD3 R5, P1, R16, UR6, RZ ;  /* 0x0000000610057c10 */ /* 0x000fca000ff3e0ff */
[----:B------:R-:W-:-:S04]  /*77c0*/  IMAD.X R15, RZ, RZ, R17, P1 ;  /* 0x000000ffff0f7224 */ /* 0x000fc800008e0611 */
[----:B------:R-:W-:-:S04]  /*77d0*/  IMAD.WIDE.U32 R6, R15, UR4, RZ ;  /* 0x000000040f067c25 */ /* 0x000fc8000f8e00ff */
[----:B------:R-:W-:-:S04]  /*77e0*/  IMAD.WIDE.U32 R6, P1, R5, UR5, R6 ;  /* 0x0000000505067c25 */ /* 0x000fc8000f820006 */
[----:B------:R-:W-:-:S04]  /*77f0*/  IMAD.WIDE.U32 R4, R5, UR4, RZ ;  /* 0x0000000405047c25 */ /* 0x000fc8000f8e00ff */
[----:B------:R-:W-:Y:S01]  /*7800*/  IMAD.MOV.U32 R4, RZ, RZ, R7 ;  /* 0x000000ffff047224 */ /* 0x000fe200078e0007 */
[----:B------:R-:W-:Y:S01]  /*7810*/  IADD3 RZ, P3, R5, R6, RZ ;  /* 0x0000000605ff7210 */ /* 0x000fe20007f7e0ff */
[----:B------:R-:W-:-:S04]  /*7820*/  IMAD.X R5, RZ, RZ, RZ, P1 ;  /* 0x000000ffff057224 */ /* 0x000fc800008e06ff */
[----:B------:R-:W-:-:S08]  /*7830*/  IMAD.WIDE.U32.X R4, R15, UR5, R4, P3 ;  /* 0x000000050f047c25 */ /* 0x000fd000098e0404 */
.L_x_177:
[--C-:B------:R-:W-:Y:S01]  /*7840*/  SHF.R.U64 R19, R4, UR7, R5.reuse ;  /* 0x0000000704137c19 */ /* 0x100fe20008001205 */
[----:B------:R-:W0:Y:S01]  /*7850*/  F2I.U32.TRUNC.NTZ R14, R14 ;  /* 0x0000000e000e7305 */ /* 0x000e22000020f000 */
[----:B------:R-:W-:Y:S01]  /*7860*/  SHF.R.U32.HI R4, RZ, UR7, R5 ;  /* 0x00000007ff047c19 */ /* 0x000fe20008011605 */
[----:B------:R-:W-:Y:S01]  /*7870*/  ULDC.64 UR4, c[0x0][0x620] ;  /* 0x0001880000047ab9 */ /* 0x000fe20000000a00 */
[----:B------:R-:W-:Y:S01]  /*7880*/  IADD3 R7, P1, RZ, -R19, RZ ;  /* 0x80000013ff077210 */ /* 0x000fe20007f3e0ff */
[----:B------:R-:W-:Y:S01]  /*7890*/  ULDC.64 UR6, c[0x0][0x640] ;  /* 0x0001900000067ab9 */ /* 0x000fe20000000a00 */
[----:B------:R-:W2:Y:S03]  /*78a0*/  LDC R18, c[0x0][0x148] ;  /* 0x00005200ff127b82 */ /* 0x000ea60000000800 */
[----:B------:R-:W-:Y:S01]  /*78b0*/  IMAD.X R4, RZ, RZ, ~R4, P1 ;  /* 0x000000ffff047224 */ /* 0x000fe200008e0e04 */
[----:B------:R-:W-:-:S03]  /*78c0*/  ISETP.NE.U32.AND P1, PT, RZ, UR6, PT ;  /* 0x00000006ff007c0c */ /* 0x000fc6000bf25070 */
[----:B------:R-:W-:Y:S01]  /*78d0*/  IMAD R6, R4, UR4, RZ ;  /* 0x0000000404067c24 */ /* 0x000fe2000f8e02ff */
[----:B------:R-:W-:Y:S01]  /*78e0*/  ISETP.NE.AND.EX P1, PT, RZ, UR7, PT, P1 ;  /* 0x00000007ff007c0c */ /* 0x000fe2000bf25310 */
[----:B------:R-:W-:Y:S01]  /*78f0*/  IMAD.WIDE.U32 R4, R7, UR4, R16 ;  /* 0x0000000407047c25 */ /* 0x000fe2000f8e0010 */
[----:B------:R-:W-:-:S03]  /*7900*/  ULDC UR4, c[0x0][0x618] ;  /* 0x0001860000047ab9 */ /* 0x000fc60000000800 */
[----:B------:R-:W-:Y:S01]  /*7910*/  IMAD R7, R7, UR5, R6 ;  /* 0x0000000507077c24 */ /* 0x000fe2000f8e0206 */
[----:B------:R-:W-:Y:S01]  /*7920*/  ULDC UR5, c[0x0][0x154] ;  /* 0x0000550000057ab9 */ /* 0x000fe20000000800 */
[----:B0-----:R-:W-:Y:S02]  /*7930*/  IMAD.MOV R6, RZ, RZ, -R14 ;  /* 0x000000ffff067224 */ /* 0x001fe400078e0a0e */
[----:B------:R-:W-:Y:S02]  /*7940*/  IMAD.IADD R5, R5, 0x1, R7 ;  /* 0x0000000105057824 */ /* 0x000fe400078e0207 */
[----:B-1----:R-:W-:Y:S01]  /*7950*/  IMAD R12, R13, R6, R12 ;  /* 0x000000060d0c7224 */ /* 0x002fe200078e020c */
[----:B------:R-:W-:Y:S02]  /*7960*/  I2FP.F32.U32 R6, R11 ;  /* 0x0000000b00067245 */ /* 0x000fe40000201000 */
[--C-:B------:R-:W-:Y:S02]  /*7970*/  SHF.R.U64 R13, R4, UR4, R5.reuse ;  /* 0x00000004040d7c19 */ /* 0x100fe40008001205 */
[----:B------:R-:W-:Y:S01]  /*7980*/  SHF.R.U32.HI R4, RZ, UR4, R5 ;  /* 0x00000004ff047c19 */ /* 0x000fe20008011605 */
[----:B------:R-:W-:Y:S01]  /*7990*/  FMUL R6, R6, UR5 ;  /* 0x0000000506067c20 */ /* 0x000fe20008400000 */
[----:B------:R-:W-:-:S02]  /*79a0*/  ULDC UR4, c[0x0][0x608] ;  /* 0x0001820000047ab9 */ /* 0x000fc40000000800 */
[--C-:B------:R-:W-:Y:S01]  /*79b0*/  SHF.R.U64 R15, R13, UR4, R4.reuse ;  /* 0x000000040d0f7c19 */ /* 0x100fe20008001204 */
[----:B------:R0:W1:Y:S01]  /*79c0*/  F2I.U32.TRUNC.NTZ R20, R6 ;  /* 0x0000000600147305 */ /* 0x000062000020f000 */
[----:B------:R-:W-:Y:S01]  /*79d0*/  SHF.R.U32.HI R4, RZ, UR4, R4 ;  /* 0x00000004ff047c19 */ /* 0x000fe20008011604 */
[----:B------:R-:W-:-:S03]  /*79e0*/  ULDC UR4, c[0x0][0x658] ;  /* 0x0001960000047ab9 */ /* 0x000fc60000000800 */
[--C-:B------:R-:W-:Y:S02]  /*79f0*/  SHF.R.U64 R14, R15, UR4, R4.reuse ;  /* 0x000000040f0e7c19 */ /* 0x100fe40008001204 */
[----:B------:R-:W-:-:S03]  /*7a00*/  SHF.R.U32.HI R21, RZ, UR4, R4 ;  /* 0x00000004ff157c19 */ /* 0x000fc60008011604 */
[----:B------:R-:W-:Y:S02]  /*7a10*/  IMAD.MOV.U32 R4, RZ, RZ, R14 ;  /* 0x000000ffff047224 */ /* 0x000fe400078e000e */
[----:B------:R-:W-:Y:S01]  /*7a20*/  IMAD.MOV.U32 R5, RZ, RZ, R21 ;  /* 0x000000ffff057224 */ /* 0x000fe200078e0015 */
[----:B0-----:R-:W-:Y:S06]  /*7a30*/  @!P1 BRA `(.L_x_178) ;  /* 0x0000000000289947 */ /* 0x001fec0003800000 */
        /* <DEDUP_REMOVED lines=10> */
.L_x_178:
[----:B------:R-:W-:Y:S01]  /*7ae0*/  ISETP.NE.AND P1, PT, R2, 0x1, PT ;  /* 0x000000010200780c */ /* 0x000fe20003f25270 */
[----:B------:R-:W-:Y:S01]  /*7af0*/  ULDC UR4, c[0x0][0x648] ;  /* 0x0001920000047ab9 */ /* 0x000fe20000000800 */
[----:B------:R-:W-:Y:S01]  /*7b00*/  LOP3.LUT R15, R15, UR22, RZ, 0xc0, !PT ;  /* 0x000000160f0f7c12 */ /* 0x000fe2000f8ec0ff */
[----:B-1----:R-:W-:Y:S01]  /*7b10*/  IMAD.MOV R20, RZ, RZ, -R20 ;  /* 0x000000ffff147224 */ /* 0x002fe200078e0a14 */
[----:B------:R-:W-:Y:S01]  /*7b20*/  SHF.R.U64 R4, R4, UR4, R5 ;  /* 0x0000000404047c19 */ /* 0x000fe20008001205 */
[----:B------:R-:W-:Y:S01]  /*7b30*/  ULDC UR4, c[0x0][0x638] ;  /* 0x00018e0000047ab9 */ /* 0x000fe20000000800 */
[----:B------:R-:W-:Y:S01]  /*7b40*/  LOP3.LUT R13, R13, UR13, RZ, 0xc0, !PT ;  /* 0x0000000d0d0d7c12 */ /* 0x000fe2000f8ec0ff */
[----:B------:R-:W-:Y:S02]  /*7b50*/  ULDC UR5, c[0x0][0x610] ;  /* 0x0001840000057ab9 */ /* 0x000fe40000000800 */
[----:B------:R-:W-:Y:S02]  /*7b60*/  IMAD.MOV R5, RZ, RZ, -R4 ;  /* 0x000000ffff057224 */ /* 0x000fe400078e0a04 */
[----:B------:R-:W-:-:S02]  /*7b70*/  IMAD R15, R4, UR14, R15 ;  /* 0x0000000e040f7c24 */ /* 0x000fc4000f8e020f */
[----:B--2---:R-:W-:Y:S02]  /*7b80*/  @P1 IMAD R12, R18, R20, R11 ;  /* 0x00000014120c1224 */ /* 0x004fe400078e020b */
[----:B------:R-:W-:Y:S01]  /*7b90*/  IMAD R14, R5, UR4, R14 ;  /* 0x00000004050e7c24 */ /* 0x000fe2000f8e020e */
[----:B------:R-:W-:Y:S01]  /*7ba0*/  ULDC UR4, c[0x0][0x600] ;  /* 0x0001800000047ab9 */ /* 0x000fe20000000800 */
[----:B------:R-:W-:Y:S02]  /*7bb0*/  IMAD R12, R15, UR5, R12 ;  /* 0x000000050f0c7c24 */ /* 0x000fe4000f8e020c */
[----:B------:R-:W-:Y:S02]  /*7bc0*/  IMAD R5, R14, UR4, R13 ;  /* 0x000000040e057c24 */ /* 0x000fe4000f8e020d */
[----:B------:R-:W-:-:S03]  /*7bd0*/  IMAD.MOV.U32 R4, RZ, RZ, 0x1 ;  /* 0x00000001ff047424 */ /* 0x000fc600078e00ff */
[----:B------:R-:W-:Y:S02]  /*7be0*/  SEL R18, R5, R12, !P1 ;  /* 0x0000000c05127207 */ /* 0x000fe40004800000 */
[----:B------:R-:W-:-:S07]  /*7bf0*/  SEL R22, R12, R5, !P1 ;  /* 0x000000050c167207 */ /* 0x000fce0004800000 */
.L_x_176:
[----:B------:R-:W-:Y:S05]  /*7c00*/  BSYNC B1 ;  /* 0x0000000000017941 */ /* 0x000fea0003800000 */
.L_x_175:
[----:B------:R-:W-:-:S13]  /*7c10*/  LOP3.LUT P1, RZ, R4, 0xff, RZ, 0xc0, !PT ;  /* 0x000000ff04ff7812 */ /* 0x000fda000782c0ff */
[----:B------:R-:W-:Y:S05]  /*7c20*/  @P1 BRA `(.L_x_179) ;  /* 0xfffffff000f81947 */ /* 0x000fea000383ffff */
[----:B------:R-:W-:Y:S05]  /*7c30*/  BSYNC B0 ;  /* 0x0000000000007941 */ /* 0x000fea0003800000 */
.L_x_167:
[----:B------:R-:W-:-:S03]  /*7c40*/  UMOV UR4, 0xffffffff ;  /* 0xffffffff00047882 */ /* 0x000fc60000000000 */
[----:B------:R-:W-:Y:S05]  /*7c50*/  BRA.DIV UR4, `(.L_x_180) ;  /* 0x00000006046c7947 */ /* 0x000fea000b800000 */
[----:B------:R-:W-:-:S13]  /*7c60*/  ELECT P6, URZ, PT ;  /* 0x00000000003f782f */ /* 0x000fda00038c0000 */
.L_x_197:
[----:B------:R-:W-:Y:S04]  /*7c70*/  BSSY B0, `(.L_x_181) ;  /* 0x0000034000007945 */ /* 0x000fe80003800000 */
[----:B------:R-:W-:Y:S05]  /*7c80*/  @!P6 BRA `(.L_x_182) ;  /* 0x0000000000c8e947 */ /* 0x000fea0003800000 */
[----:B------:R-:W-:-:S04]  /*7c90*/  LOP3.LUT R23, R23, 0x2, RZ, 0xfc, !PT ;  /* 0x0000000217177812 */ /* 0x000fc800078efcff */
[----:B------:R-:W-:-:S13]  /*7ca0*/  ISETP.NE.AND P0, PT, R23, 0x3, PT ;  /* 0x000000031700780c */ /* 0x000fda0003f05270 */
[----:B------:R-:W-:Y:S05]  /*7cb0*/  @!P0 BRA `(.L_x_183) ;  /* 0x0000000000048947 */ /* 0x000fea0003800000 */
[----:B------:R-:W-:Y:S01]  /*7cc0*/  BPT.TRAP 0x1 ;  /* 0x000000040000795c */ /* 0x000fe20000300000 */
.L_x_183:
[----:B------:R-:W0:Y:S01]  /*7cd0*/  S2R R5, SR_CgaCtaId ;  /* 0x0000000000057919 */ /* 0x000e220000008800 */
[----:B------:R-:W-:Y:S02]  /*7ce0*/  MOV R0, 0x400 ;  /* 0x0000040000007802 */ /* 0x000fe40000000f00 */
[----:B------:R-:W-:Y:S02]  /*7cf0*/  SHF.L.U32 R2, R3, 0x1f, RZ ;  /* 0x0000001f03027819 */ /* 0x000fe400000006ff */
[----:B0-----:R-:W-:-:S05]  /*7d00*/  LEA R5, R5, R0, 0x18 ;  /* 0x0000000005057211 */ /* 0x001fca00078ec0ff */
[----:B------:R-:W-:-:S04]  /*7d10*/  VIADD R5, R5, 0x28 ;  /* 0x0000002805057836 */ /* 0x000fc80000000000 */
[C---:B------:R-:W-:Y:S02]  /*7d20*/  IMAD R7, R8.reuse, 0x8, R5 ;  /* 0x0000000808077824 */ /* 0x040fe400078e0205 */
[----:B------:R-:W-:Y:S02]  /*7d30*/  VIADD R8, R8, 0x1 ;  /* 0x0000000108087836 */ /* 0x000fe40000000000 */
[----:B------:R-:W0:Y:S03]  /*7d40*/  SYNCS.PHASECHK.TRANS64.TRYWAIT P0, [R7+URZ], R2 ;  /* 0x00000002070075a7 */ /* 0x000e26000800017f */
[----:B------:R-:W-:-:S04]  /*7d50*/  ISETP.NE.AND P1, PT, R8, 0x5, PT ;  /* 0x000000050800780c */ /* 0x000fc80003f25270 */
[----:B------:R-:W-:Y:S02]  /*7d60*/  SEL R0, RZ, 0x1, P1 ;  /* 0x00000001ff007807 */ /* 0x000fe40000800000 */
[----:B------:R-:W-:Y:S02]  /*7d70*/  SEL R8, R8, RZ, P1 ;  /* 0x000000ff08087207 */ /* 0x000fe40000800000 */
[----:B------:R-:W-:-:S03]  /*7d80*/  LOP3.LUT R9, R3, R0, RZ, 0x3c, !PT ;  /* 0x0000000003097212 */ /* 0x000fc600078e3cff */
[----:B------:R-:W-:Y:S01]  /*7d90*/  IMAD R6, R8, 0x8, R5 ;  /* 0x0000000808067824 */ /* 0x000fe200078e0205 */
[----:B------:R-:W-:Y:S01]  /*7da0*/  SHF.L.U32 R3, R9, 0x1f, RZ ;  /* 0x0000001f09037819 */ /* 0x000fe200000006ff */
[----:B0-----:R-:W-:Y:S06]  /*7db0*/  @!P0 BRA `(.L_x_184) ;  /* 0x0000000400348947 */ /* 0x001fec0003800000 */
.L_x_198:
[----:B------:R-:W1:Y:S01]  /*7dc0*/  SYNCS.PHASECHK.TRANS64.TRYWAIT P0, [R6+URZ], R3 ;  /* 0x00000003060075a7 */ /* 0x000e62000800017f */
[----:B------:R-:W-:-:S05]  /*7dd0*/  VIADD R0, R8, 0x1 ;  /* 0x0000000108007836 */ /* 0x000fca0000000000 */
[----:B------:R-:W-:-:S04]  /*7de0*/  ISETP.NE.AND P1, PT, R0, 0x5, PT ;  /* 0x000000050000780c */ /* 0x000fc80003f25270 */
[----:B0-----:R-:W-:Y:S02]  /*7df0*/  SEL R2, RZ, 0x1, P1 ;  /* 0x00000001ff027807 */ /* 0x001fe40000800000 */
[----:B------:R-:W-:Y:S02]  /*7e00*/  SEL R0, R0, RZ, P1 ;  /* 0x000000ff00007207 */ /* 0x000fe40000800000 */
[----:B------:R-:W-:-:S03]  /*7e10*/  LOP3.LUT R9, R9, R2, RZ, 0x3c, !PT ;  /* 0x0000000209097212 */ /* 0x000fc600078e3cff */
[----:B------:R-:W-:Y:S01]  /*7e20*/  IMAD R7, R0, 0x8, R5 ;  /* 0x0000000800077824 */ /* 0x000fe200078e0205 */
[----:B------:R-:W-:Y:S01]  /*7e30*/  SHF.L.U32 R4, R9, 0x1f, RZ ;  /* 0x0000001f09047819 */ /* 0x000fe200000006ff */
[----:B-1----:R-:W-:Y:S06]  /*7e40*/  @!P0 BRA `(.L_x_185) ;  /* 0x0000000400248947 */ /* 0x002fec0003800000 */
.L_x_199:
[----:B------:R-:W1:Y:S01]  /*7e50*/  SYNCS.PHASECHK.TRANS64.TRYWAIT P0, [R7+URZ], R4 ;  /* 0x00000004070075a7 */ /* 0x000e62000800017f */
[----:B------:R-:W-:-:S05]  /*7e60*/  VIADD R0, R0, 0x1 ;  /* 0x0000000100007836 */ /* 0x000fca0000000000 */
[----:B------:R-:W-:-:S04]  /*7e70*/  ISETP.NE.AND P1, PT, R0, 0x5, PT ;  /* 0x000000050000780c */ /* 0x000fc80003f25270 */
[----:B------:R-:W-:Y:S02]  /*7e80*/  SEL R2, RZ, 0x1, P1 ;  /* 0x00000001ff027807 */ /* 0x000fe40000800000 */
[----:B------:R-:W-:Y:S02]  /*7e90*/  SEL R0, R0, RZ, P1 ;  /* 0x000000ff00007207 */ /* 0x000fe40000800000 */
[----:B------:R-:W-:-:S03]  /*7ea0*/  LOP3.LUT R9, R9, R2, RZ, 0x3c, !PT ;  /* 0x0000000209097212 */ /* 0x000fc600078e3cff */
[----:B0-----:R-:W-:Y:S01]  /*7eb0*/  IMAD R6, R0, 0x8, R5 ;  /* 0x0000000800067824 */ /* 0x001fe200078e0205 */
[----:B------:R-:W-:Y:S01]  /*7ec0*/  SHF.L.U32 R3, R9, 0x1f, RZ ;  /* 0x0000001f09037819 */ /* 0x000fe200000006ff */
[----:B-1----:R-:W-:Y:S06]  /*7ed0*/  @!P0 BRA `(.L_x_186) ;  /* 0x0000000400148947 */ /* 0x002fec0003800000 */
.L_x_200:
[----:B------:R-:W1:Y:S01]  /*7ee0*/  SYNCS.PHASECHK.TRANS64.TRYWAIT P0, [R6+URZ], R3 ;  /* 0x00000003060075a7 */ /* 0x000e62000800017f */
[----:B------:R-:W-:-:S05]  /*7ef0*/  VIADD R0, R0, 0x1 ;  /* 0x0000000100007836 */ /* 0x000fca0000000000 */
[----:B------:R-:W-:-:S04]  /*7f00*/  ISETP.NE.AND P1, PT, R0, 0x5, PT ;  /* 0x000000050000780c */ /* 0x000fc80003f25270 */
[----:B------:R-:W-:Y:S02]  /*7f10*/  SEL R2, RZ, 0x1, P1 ;  /* 0x00000001ff027807 */ /* 0x000fe40000800000 */
[----:B------:R-:W-:Y:S02]  /*7f20*/  SEL R0, R0, RZ, P1 ;  /* 0x000000ff00007207 */ /* 0x000fe40000800000 */
[----:B------:R-:W-:Y:S01]  /*7f30*/  LOP3.LUT R2, R9, R2, RZ, 0x3c, !PT ;  /* 0x0000000209027212 */ /* 0x000fe200078e3cff */
[----:B-1----:R-:W-:Y:S06]  /*7f40*/  @!P0 BRA `(.L_x_187) ;  /* 0x00000004000c8947 */ /* 0x002fec0003800000 */
.L_x_201:
[----:B------:R-:W-:Y:S01]  /*7f50*/  IMAD R5, R0, 0x8, R5 ;  /* 0x0000000800057824 */ /* 0x000fe200078e0205 */
[----:B------:R-:W-:-:S07]  /*7f60*/  SHF.L.U32 R0, R2, 0x1f, RZ ;  /* 0x0000001f02007819 */ /* 0x000fce00000006ff */
.L_x_188:
[----:B--2---:R2:W3:Y:S02]  /*7f70*/  SYNCS.PHASECHK.TRANS64.TRYWAIT P0, [R5+URZ], R0 ;  /* 0x00000000050075a7 */ /* 0x0044e4000800017f */
[----:B---3--:R-:W-:Y:S05]  /*7f80*/  @!P0 NANOSLEEP.SYNCS 0x989680 ;  /* 0x009896800000895d */ /* 0x008fea0003900000 */
[----:B------:R-:W3:Y:S02]  /*7f90*/  @!P0 SYNCS.PHASECHK.TRANS64 P0, [R5+URZ], R0 ;  /* 0x00000000050085a7 */ /* 0x000ee4000800007f */
[----:B---3--:R-:W-:Y:S05]  /*7fa0*/  @!P0 BRA `(.L_x_188) ;  /* 0xfffffffc00f08947 */ /* 0x008fea000383ffff */
.L_x_182:
[----:B------:R-:W-:Y:S05]  /*7fb0*/  BSYNC B0 ;  /* 0x0000000000007941 */ /* 0x000fea0003800000 */
.L_x_181:
[----:B------:R-:W-:Y:S05]  /*7fc0*/  EXIT ;  /* 0x000000000000794d */ /* 0x000fea0003800000 */
.L_x_19:
[----:B0-----:R-:W-:-:S04]  /*7fd0*/  IMAD.U32 R3, RZ, RZ, UR43 ;  /* 0x0000002bff037e24 */ /* 0x001fc8000f8e00ff */
[----:B------:R0:W1:Y:S03]  /*7fe0*/  SYNCS.PHASECHK.TRANS64.TRYWAIT P0, [R3+URZ+-0x8], R0 ;  /* 0xfffff800030075a7 */ /* 0x000066000800017f */
[----:B-1----:R-:W-:Y:S05]  /*7ff0*/  @!P0 NANOSLEEP.SYNCS 0x989680 ;  /* 0x009896800000895d */ /* 0x002fea0003900000 */
[----:B------:R-:W1:Y:S02]  /*8000*/  @!P0 SYNCS.PHASECHK.TRANS64 P0, [R3+URZ+-0x8], R0 ;  /* 0xfffff800030085a7 */ /* 0x000e64000800007f */
[----:B-1----:R-:W-:Y:S05]  /*8010*/  @!P0 BRA `(.L_x_19) ;  /* 0xfffffffc00ec8947 */ /* 0x002fea000383ffff */
[----:B------:R-:W-:Y:S05]  /*8020*/  BRA `(.L_x_189) ;  /* 0xffffff9400e87947 */ /* 0x000fea000383ffff */
.L_x_24:
[----:B-1----:R1:W2:Y:S02]  /*8030*/  SYNCS.PHASECHK.TRANS64.TRYWAIT P1, [R3+URZ], R0 ;  /* 0x00000000030075a7 */ /* 0x0022a4000802017f */
[----:B--2---:R-:W-:Y:S05]  /*8040*/  @!P1 NANOSLEEP.SYNCS 0x989680 ;  /* 0x009896800000995d */ /* 0x004fea0003900000 */
[----:B------:R-:W2:Y:S02]  /*8050*/  @!P1 SYNCS.PHASECHK.TRANS64 P1, [R3+URZ], R0 ;  /* 0x00000000030095a7 */ /* 0x000ea4000802007f */
[----:B--2---:R-:W-:Y:S05]  /*8060*/  @!P1 BRA `(.L_x_24) ;  /* 0xfffffffc00f09947 */ /* 0x004fea000383ffff */
[----:B------:R-:W-:Y:S05]  /*8070*/  BRA `(.L_x_23) ;  /* 0xffffff98005c7947 */ /* 0x000fea000383ffff */
.L_x_29:
[----:B-1----:R-:W-:-:S04]  /*8080*/  IMAD.U32 R5, RZ, RZ, UR7 ;  /* 0x00000007ff057e24 */ /* 0x002fc8000f8e00ff */
[----:B------:R1:W2:Y:S03]  /*8090*/  SYNCS.PHASECHK.TRANS64.TRYWAIT P1, [R5+URZ], R4 ;  /* 0x00000004050075a7 */ /* 0x0002a6000802017f */
[----:B--2---:R-:W-:Y:S05]  /*80a0*/  @!P1 NANOSLEEP.SYNCS 0x989680 ;  /* 0x009896800000995d */ /* 0x004fea0003900000 */
[----:B------:R-:W2:Y:S02]  /*80b0*/  @!P1 SYNCS.PHASECHK.TRANS64 P1, [R5+URZ], R4 ;  /* 0x00000004050095a7 */ /* 0x000ea4000802007f */
[----:B--2---:R-:W-:Y:S05]  /*80c0*/  @!P1 BRA `(.L_x_29) ;  /* 0xfffffffc00ec9947 */ /* 0x004fea000383ffff */
[----:B------:R-:W-:Y:S05]  /*80d0*/  BRA `(.L_x_28) ;  /* 0xffffff9c009c7947 */ /* 0x000fea000383ffff */
.L_x_35:
[----:B0-----:R-:W-:-:S04]  /*80e0*/  IMAD.U32 R3, RZ, RZ, UR43 ;  /* 0x0000002bff037e24 */ /* 0x001fc8000f8e00ff */
[----:B------:R0:W1:Y:S03]  /*80f0*/  SYNCS.PHASECHK.TRANS64.TRYWAIT P0, [R3+URZ+0x8], R0 ;  /* 0x00000800030075a7 */ /* 0x000066000800017f */
[----:B-1----:R-:W-:Y:S05]  /*8100*/  @!P0 NANOSLEEP.SYNCS 0x989680 ;  /* 0x009896800000895d */ /* 0x002fea0003900000 */
[----:B------:R-:W1:Y:S02]  /*8110*/  @!P0 SYNCS.PHASECHK.TRANS64 P0, [R3+URZ+0x8], R0 ;  /* 0x00000800030085a7 */ /* 0x000e64000800007f */
[----:B-1----:R-:W-:Y:S05]  /*8120*/  @!P0 BRA `(.L_x_35) ;  /* 0xfffffffc00ec8947 */ /* 0x002fea000383ffff */
[----:B------:R-:W-:Y:S05]  /*8130*/  BRA `(.L_x_190) ;  /* 0xffffffa4004c7947 */ /* 0x000fea000383ffff */
.L_x_168:
[----:B------:R-:W-:Y:S01]  /*8140*/  BSSY B1, `(.L_x_191) ;  /* 0x0000006000017945 */ /* 0x000fe20003800000 */
[----:B------:R-:W-:-:S07]  /*8150*/  IMAD.MOV.U32 R15, RZ, RZ, -0x1 ;  /* 0xffffffffff0f7424 */ /* 0x000fce00078e00ff */
[----:B-----5:R-:W-:Y:S05]  /*8160*/  WARPSYNC.COLLECTIVE R15, `(.L_x_192) ;  /* 0x000000000f0c7348 */ /* 0x020fea0003c00000 */
[----:B------:R-:W-:Y:S02]  /*8170*/  ELECT P6, UR62, PT ;  /* 0x00000000003e782f */ /* 0x000fe400038c0000 */
[----:B------:R-:W-:Y:S01]  /*8180*/  MOV R14, UR62 ;  /* 0x0000003e000e7c02 */ /* 0x000fe20008000f00 */
[----:B-----5:R-:W-:Y:S10]  /*8190*/  ENDCOLLECTIVE ;  /* 0x000000000000791b */ /* 0x020ff40003800000 */
.L_x_192:
[----:B------:R-:W-:Y:S05]  /*81a0*/  BSYNC B1 ;  /* 0x0000000000017941 */ /* 0x000fea0003800000 */
.L_x_191:
[----:B------:R-:W-:Y:S05]  /*81b0*/  BRA `(.L_x_193) ;  /* 0xffffffec00a07947 */ /* 0x000fea000383ffff */
.L_x_171:
[----:B-1----:R1:W2:Y:S02]  /*81c0*/  SYNCS.PHASECHK.TRANS64.TRYWAIT P1, [R11+URZ+0x28], R6 ;  /* 0x000028060b0075a7 */ /* 0x0022a4000802017f */
[----:B--2---:R-:W-:Y:S05]  /*81d0*/  @!P1 NANOSLEEP.SYNCS 0x989680 ;  /* 0x009896800000995d */ /* 0x004fea0003900000 */
[----:B------:R-:W2:Y:S02]  /*81e0*/  @!P1 SYNCS.PHASECHK.TRANS64 P1, [R11+URZ+0x28], R6 ;  /* 0x000028060b0095a7 */ /* 0x000ea4000802007f */
[----:B--2---:R-:W-:Y:S05]  /*81f0*/  @!P1 BRA `(.L_x_171) ;  /* 0xfffffffc00f09947 */ /* 0x004fea000383ffff */
[----:B------:R-:W-:Y:S05]  /*8200*/  BRA `(.L_x_194) ;  /* 0xffffffec00d87947 */ /* 0x000fea000383ffff */
.L_x_180:
[----:B------:R-:W-:Y:S01]  /*8210*/  BSSY B0, `(.L_x_195) ;  /* 0x0000006000007945 */ /* 0x000fe20003800000 */
[----:B------:R-:W-:-:S07]  /*8220*/  IMAD.MOV.U32 R15, RZ, RZ, -0x1 ;  /* 0xffffffffff0f7424 */ /* 0x000fce00078e00ff */
[----:B-----5:R-:W-:Y:S05]  /*8230*/  WARPSYNC.COLLECTIVE R15, `(.L_x_196) ;  /* 0x000000000f0c7348 */ /* 0x020fea0003c00000 */
[----:B------:R-:W-:Y:S02]  /*8240*/  ELECT P6, UR62, PT ;  /* 0x00000000003e782f */ /* 0x000fe400038c0000 */
[----:B------:R-:W-:Y:S01]  /*8250*/  MOV R14, UR62 ;  /* 0x0000003e000e7c02 */ /* 0x000fe20008000f00 */
[----:B-----5:R-:W-:Y:S10]  /*8260*/  ENDCOLLECTIVE ;  /* 0x000000000000791b */ /* 0x020ff40003800000 */
.L_x_196:
[----:B------:R-:W-:Y:S05]  /*8270*/  BSYNC B0 ;  /* 0x0000000000007941 */ /* 0x000fea0003800000 */
.L_x_195:
[----:B------:R-:W-:Y:S05]  /*8280*/  BRA `(.L_x_197) ;  /* 0xfffffff800787947 */ /* 0x000fea000383ffff */
.L_x_184:
[----:B0-----:R0:W1:Y:S02]  /*8290*/  SYNCS.PHASECHK.TRANS64.TRYWAIT P0, [R7+URZ], R2 ;  /* 0x00000002070075a7 */ /* 0x001064000800017f */
[----:B-1----:R-:W-:Y:S05]  /*82a0*/  @!P0 NANOSLEEP.SYNCS 0x989680 ;  /* 0x009896800000895d */ /* 0x002fea0003900000 */
[----:B------:R-:W1:Y:S02]  /*82b0*/  @!P0 SYNCS.PHASECHK.TRANS64 P0, [R7+URZ], R2 ;  /* 0x00000002070085a7 */ /* 0x000e64000800007f */
[----:B-1----:R-:W-:Y:S05]  /*82c0*/  @!P0 BRA `(.L_x_184) ;  /* 0xfffffffc00f08947 */ /* 0x002fea000383ffff */
[----:B------:R-:W-:Y:S05]  /*82d0*/  BRA `(.L_x_198) ;  /* 0xfffffff800b87947 */ /* 0x000fea000383ffff */
.L_x_185:
[----:B0-----:R0:W1:Y:S02]  /*82e0*/  SYNCS.PHASECHK.TRANS64.TRYWAIT P0, [R6+URZ], R3 ;  /* 0x00000003060075a7 */ /* 0x001064000800017f */
[----:B-1----:R-:W-:Y:S05]  /*82f0*/  @!P0 NANOSLEEP.SYNCS 0x989680 ;  /* 0x009896800000895d */ /* 0x002fea0003900000 */
[----:B------:R-:W1:Y:S02]  /*8300*/  @!P0 SYNCS.PHASECHK.TRANS64 P0, [R6+URZ], R3 ;  /* 0x00000003060085a7 */ /* 0x000e64000800007f */
[----:B-1----:R-:W-:Y:S05]  /*8310*/  @!P0 BRA `(.L_x_185) ;  /* 0xfffffffc00f08947 */ /* 0x002fea000383ffff */
[----:B------:R-:W-:Y:S05]  /*8320*/  BRA `(.L_x_199) ;  /* 0xfffffff800c87947 */ /* 0x000fea000383ffff */
.L_x_186:
[----:B0-----:R0:W1:Y:S02]  /*8330*/  SYNCS.PHASECHK.TRANS64.TRYWAIT P0, [R7+URZ], R4 ;  /* 0x00000004070075a7 */ /* 0x001064000800017f */
[----:B-1----:R-:W-:Y:S05]  /*8340*/  @!P0 NANOSLEEP.SYNCS 0x989680 ;  /* 0x009896800000895d */ /* 0x002fea0003900000 */
[----:B------:R-:W1:Y:S02]  /*8350*/  @!P0 SYNCS.PHASECHK.TRANS64 P0, [R7+URZ], R4 ;  /* 0x00000004070085a7 */ /* 0x000e64000800007f */
[----:B-1----:R-:W-:Y:S05]  /*8360*/  @!P0 BRA `(.L_x_186) ;  /* 0xfffffffc00f08947 */ /* 0x002fea000383ffff */
[----:B------:R-:W-:Y:S05]  /*8370*/  BRA `(.L_x_200) ;  /* 0xfffffff800d87947 */ /* 0x000fea000383ffff */
.L_x_187:
[----:B-1----:R1:W2:Y:S02]  /*8380*/  SYNCS.PHASECHK.TRANS64.TRYWAIT P0, [R6+URZ], R3 ;  /* 0x00000003060075a7 */ /* 0x0022a4000800017f */
[----:B--2---:R-:W-:Y:S05]  /*8390*/  @!P0 NANOSLEEP.SYNCS 0x989680 ;  /* 0x009896800000895d */ /* 0x004fea0003900000 */
[----:B------:R-:W2:Y:S02]  /*83a0*/  @!P0 SYNCS.PHASECHK.TRANS64 P0, [R6+URZ], R3 ;  /* 0x00000003060085a7 */ /* 0x000ea4000800007f */
[----:B--2---:R-:W-:Y:S05]  /*83b0*/  @!P0 BRA `(.L_x_187) ;  /* 0xfffffffc00f08947 */ /* 0x004fea000383ffff */
[----:B------:R-:W-:Y:S05]  /*83c0*/  BRA `(.L_x_201) ;  /* 0xfffffff800e07947 */ /* 0x000fea000383ffff */
.L_x_202:
[----:B------:R-:W-:-:S00]  /*83d0*/  BRA `(.L_x_202) ;  /* 0xfffffffc00fc7947 */ /* 0x000fc0000383ffff */
[----:B------:R-:W-:-:S00]  /*83e0*/  NOP ;  /* 0x0000000000007918 */ /* 0x000fc00000000000 */
        /* <DEDUP_REMOVED lines=9> */
.L_x_203:


//--------------------- .nv.global.init           --------------------------
	.section	.nv.global.init,"aw",@progbits
.nv.global.init:
	.type		$str$22,@object
	.size		$str$22,($str$23 - $str$22)
$str$22:
        /*0000*/ 	.byte	0x6b, 0x5f, 0x74, 0x69, 0x6c, 0x65, 0x5f, 0x63, 0x6f, 0x75, 0x6e, 0x74, 0x20, 0x3e, 0x3d, 0x20
        /*0010*/ 	.byte	0x31, 0x00
	.type		$str$23,@object
	.size		$str$23,(__unnamed_1 - $str$23)
$str$23:
        /*0012*/ 	.byte	0x2f, 0x74, 0x6d, 0x70, 0x2f, 0x63, 0x75, 0x74, 0x6c, 0x61, 0x73, 0x73, 0x5f, 0x73, 0x77, 0x65
        /*0022*/ 	.byte	0x65, 0x70, 0x5f, 0x73, 0x72, 0x63, 0x2f, 0x69, 0x6e, 0x63, 0x6c, 0x75, 0x64, 0x65, 0x2f, 0x63
        /*0032*/ 	.byte	0x75, 0x74, 0x6c, 0x61, 0x73, 0x73, 0x2f, 0x67, 0x65, 0x6d, 0x6d, 0x2f, 0x63, 0x6f, 0x6c, 0x6c
        /*0042*/ 	.byte	0x65, 0x63, 0x74, 0x69, 0x76, 0x65, 0x2f, 0x73, 0x6d, 0x39, 0x30, 0x5f, 0x6d, 0x6d, 0x61, 0x5f
        /*0052*/ 	.byte	0x74, 0x6d, 0x61, 0x5f, 0x67, 0x6d, 0x6d, 0x61, 0x5f, 0x73, 0x73, 0x5f, 0x77, 0x61, 0x72, 0x70
        /*0062*/ 	.byte	0x73, 0x70, 0x65, 0x63, 0x69, 0x61, 0x6c, 0x69, 0x7a, 0x65, 0x64, 0x2e, 0x68, 0x70, 0x70, 0x00
	.type		__unnamed_1,@object
	.size		__unnamed_1,(.L_0 - __unnamed_1)
__unnamed_1:
        /*0072*/ 	.byte	0x76, 0x6f, 0x69, 0x64, 0x20, 0x63, 0x75, 0x74, 0x6c, 0x61, 0x73, 0x73, 0x3a, 0x3a, 0x67, 0x65
        /* <DEDUP_REMOVED lines=177> */
        /*0b92*/ 	.byte	0x75, 0x74, 0x65, 0x3a, 0x3a, 0x69, 0x64, 0x65, 0x6e, 0x74, 0x69, 0x74, 0x79, 0x5d, 0x00
.L_0:


//--------------------- .nv.shared._ZN7cutlass13device_kernelINS_4gemm6kernel13GemmUniversalIN4cute5tupleIJiiiiEEENS1_10collective13CollectiveMmaINS1_34MainloopSm90TmaGmmaWarpSpecializedILi5ENS5_IJNS4_1CILi2EEESB_NSA_ILi1EEEEEENS1_32KernelTmaWarpSpecializedPingpongEEENS5_IJNSA_ILi64EEENSA_ILi128EEESG_EEENS_10tfloat32_tENS5_IJlSC_lEEESJ_SK_NS4_8TiledMMAINS4_8MMA_AtomIJNS4_4SM904GMMA30MMA_64x128x8_F32TF32TF32_SS_TNILNSO_7ScaleInE1ELSQ_1EEEEEENS4_6LayoutINS5_IJSC_SC_SC_EEENS5_IJNSA_ILi0EEESV_SV_EEEEENS5_IJNS4_10UnderscoreESY_SY_EEEEENS4_23SM90_TMA_LOAD_MULTICASTENS4_14ComposedLayoutINS4_7SwizzleILi3ELi4ELi3EEENS4_18smem_ptr_flag_bitsILi32EEENST_INS5_IJNSA_ILi8EEENSA_ILi32EEEEEENS5_IJS18_SC_EEEEEEEvNS4_8identityES11_S1C_vS1D_EENS_8epilogue10collective6detail29Sm90TmaWarpSpecializedAdapterINS1G_15DefaultEpilogueISJ_SK_SK_NS1F_6thread17LinearCombinationISJ_Li1EffLNS1K_9ScaleType4KindE0ELNS_15FloatRoundStyleE2ESJ_EENS1_15EpilogueDefaultEEEEEvvEEEEvNT_6ParamsE --------------------------
	.section	.nv.shared._ZN7cutlass13device_kernelINS_4gemm6kernel13GemmUniversalIN4cute5tupleIJiiiiEEENS1_10collective13CollectiveMmaINS1_34MainloopSm90TmaGmmaWarpSpecializedILi5ENS5_IJNS4_1CILi2EEESB_NSA_ILi1EEEEEENS1_32KernelTmaWarpSpecializedPingpongEEENS5_IJNSA_ILi64EEENSA_ILi128EEESG_EEENS_10tfloat32_tENS5_IJlSC_lEEESJ_SK_NS4_8TiledMMAINS4_8MMA_AtomIJNS4_4SM904GMMA30MMA_64x128x8_F32TF32TF32_SS_TNILNSO_7ScaleInE1ELSQ_1EEEEEENS4_6LayoutINS5_IJSC_SC_SC_EEENS5_IJNSA_ILi0EEESV_SV_EEEEENS5_IJNS4_10UnderscoreESY_SY_EEEEENS4_23SM90_TMA_LOAD_MULTICASTENS4_14ComposedLayoutINS4_7SwizzleILi3ELi4ELi3EEENS4_18smem_ptr_flag_bitsILi32EEENST_INS5_IJNSA_ILi8EEENSA_ILi32EEEEEENS5_IJS18_SC_EEEEEEEvNS4_8identityES11_S1C_vS1D_EENS_8epilogue10collective6detail29Sm90TmaWarpSpecializedAdapterINS1G_15DefaultEpilogueISJ_SK_SK_NS1F_6thread17LinearCombinationISJ_Li1EffLNS1K_9ScaleType4KindE0ELNS_15FloatRoundStyleE2ESJ_EENS1_15EpilogueDefaultEEEEEvvEEEEvNT_6ParamsE,"aw",@nobits
	.sectionflags	@""
	.align	16
	.zero		1024


//--------------------- .nv.shared.reserved.0     --------------------------
	.section	.nv.shared.reserved.0,"aw",@nobits
	.weak		__nv_reservedSMEM_offset_0_alias
	.size		__nv_reservedSMEM_offset_0_alias, 0, 0
	.other		__nv_reservedSMEM_offset_0_alias,@"STO_CUDA_RESERVED_SHARED STV_DEFAULT"
__nv_reservedSMEM_offset_0_alias:
	.zero		0


//--------------------- .nv.global                --------------------------
	.section	.nv.global,"aw",@nobits
.nv.global:
	.type		_ZN39_INTERNAL_7bf83928_4_k_cu_e97d97ea_72424cute1_E,@object
	.size		_ZN39_INTERNAL_7bf83928_4_k_cu_e97d97ea_72424cute1_E,(_ZN39_INTERNAL_7bf83928_4_k_cu_e97d97ea_72424cuda3std3__45__cpo6cbeginE - _ZN39_INTERNAL_7bf83928_4_k_cu_e97d97ea_72424cute1_E)
_ZN39_INTERNAL_7bf83928_4_k_cu_e97d97ea_72424cute1_E:
	.zero		1
	.type		_ZN39_INTERNAL_7bf83928_4_k_cu_e97d97ea_72424cuda3std3__45__cpo6cbeginE,@object
	.size		_ZN39_INTERNAL_7bf83928_4_k_cu_e97d97ea_72424cuda3std3__45__cpo6cbeginE,(_ZN39_INTERNAL_7bf83928_4_k_cu_e97d97ea_72424cuda3std3__48in_placeE - _ZN39_INTERNAL_7bf83928_4_k_cu_e97d97ea_72424cuda3std3__45__cpo6cbeginE)
_ZN39_INTERNAL_7bf83928_4_k_cu_e97d97ea_72424cuda3std3__45__cpo6cbeginE:
	.zero		1
	.type		_ZN39_INTERNAL_7bf83928_4_k_cu_e97d97ea_72424cuda3std3__48in_placeE,@object
	.size		_ZN39_INTERNAL_7bf83928_4_k_cu_e97d97ea_72424cuda3std3__48in_placeE,(_ZN39_INTERNAL_7bf83928_4_k_cu_e97d97ea_72424cuda3std6ranges3__45__cpo9iter_moveE - _ZN39_INTERNAL_7bf83928_4_k_cu_e97d97ea_72424cuda3std3__48in_placeE)
_ZN39_INTERNAL_7bf83928_4_k_cu_e97d97ea_72424cuda3std3__48in_placeE:
	.zero		1
	.type		_ZN39_INTERNAL_7bf83928_4_k_cu_e97d97ea_72424cuda3std6ranges3__45__cpo9iter_moveE,@object
	.size		_ZN39_INTERNAL_7bf83928_4_k_cu_e97d97ea_72424cuda3std6ranges3__45__cpo9iter_moveE,(_ZN39_INTERNAL_7bf83928_4_k_cu_e97d97ea_72424cuda3std3__45__cpo5beginE - _ZN39_INTERNAL_7bf83928_4_k_cu_e97d97ea_72424cuda3std6ranges3__45__cpo9iter_moveE)
_ZN39_INTERNAL_7bf83928_4_k_cu_e97d97ea_72424cuda3std6ranges3__45__cpo9iter_moveE:
	.zero		1
	.type		_ZN39_INTERNAL_7bf83928_4_k_cu_e97d97ea_72424cuda3std3__45__cpo5beginE,@object
	.size		_ZN39_INTERNAL_7bf83928_4_k_cu_e97d97ea_72424cuda3std3__45__cpo5beginE,(_ZN39_INTERNAL_7bf83928_4_k_cu_e97d97ea_72424cuda3std3__441_GLOBAL__N__7bf83928_4_k_cu_e97d97ea_72426ignoreE - _ZN39_INTERNAL_7bf83928_4_k_cu_e97d97ea_72424cuda3std3__45__cpo5beginE)
_ZN39_INTERNAL_7bf83928_4_k_cu_e97d97ea_72424cuda3std3__45__cpo5beginE:
	.zero		1
	.type		_ZN39_INTERNAL_7bf83928_4_k_cu_e97d97ea_72424cuda3std3__441_GLOBAL__N__7bf83928_4_k_cu_e97d97ea_72426ignoreE,@object
	.size		_ZN39_INTERNAL_7bf83928_4_k_cu_e97d97ea_72424cuda3std3__441_GLOBAL__N__7bf83928_4_k_cu_e97d97ea_72426ignoreE,(_ZN39_INTERNAL_7bf83928_4_k_cu_e97d97ea_72424cute7productE - _ZN39_INTERNAL_7bf83928_4_k_cu_e97d97ea_72424cuda3std3__441_GLOBAL__N__7bf83928_4_k_cu_e97d97ea_72426ignoreE)
_ZN39_INTERNAL_7bf83928_4_k_cu_e97d97ea_72424cuda3std3__441_GLOBAL__N__7bf83928_4_k_cu_e97d97ea_72426ignoreE:
	.zero		1
	.type		_ZN39_INTERNAL_7bf83928_4_k_cu_e97d97ea_72424cute7productE,@object
	.size		_ZN39_INTERNAL_7bf83928_4_k_cu_e97d97ea_72424cute7productE,(_ZN39_INTERNAL_7bf83928_4_k_cu_e97d97ea_72424cuda3std3__45__cpo3endE - _ZN39_INTERNAL_7bf83928_4_k_cu_e97d97ea_72424cute7productE)
_ZN39_INTERNAL_7bf83928_4_k_cu_e97d97ea_72424cute7productE:
	.zero		1
	.type		_ZN39_INTERNAL_7bf83928_4_k_cu_e97d97ea_72424cuda3std3__45__cpo3endE,@object
	.size		_ZN39_INTERNAL_7bf83928_4_k_cu_e97d97ea_72424cuda3std3__45__cpo3endE,(_ZN39_INTERNAL_7bf83928_4_k_cu_e97d97ea_72424cuda3std3__419piecewise_constructE - _ZN39_INTERNAL_7bf83928_4_k_cu_e97d97ea_72424cuda3std3__45__cpo3endE)
_ZN39_INTERNAL_7bf83928_4_k_cu_e97d97ea_72424cuda3std3__45__cpo3endE:
	.zero		1
	.type		_ZN39_INTERNAL_7bf83928_4_k_cu_e97d97ea_72424cuda3std3__419piecewise_constructE,@object
	.size		_ZN39_INTERNAL_7bf83928_4_k_cu_e97d97ea_72424cuda3std3__419piecewise_constructE,(_ZN39_INTERNAL_7bf83928_4_k_cu_e97d97ea_72424cuda3std3__45__cpo4cendE - _ZN39_INTERNAL_7bf83928_4_k_cu_e97d97ea_72424cuda3std3__419piecewise_constructE)
_ZN39_INTERNAL_7bf83928_4_k_cu_e97d97ea_72424cuda3std3__419piecewise_constructE:
	.zero		1
	.type		_ZN39_INTERNAL_7bf83928_4_k_cu_e97d97ea_72424cuda3std3__45__cpo4cendE,@object
	.size		_ZN39_INTERNAL_7bf83928_4_k_cu_e97d97ea_72424cuda3std3__45__cpo4cendE,(_ZN39_INTERNAL_7bf83928_4_k_cu_e97d97ea_72424cuda3std6ranges3__45__cpo4swapE - _ZN39_INTERNAL_7bf83928_4_k_cu_e97d97ea_72424cuda3std3__45__cpo4cendE)
_ZN39_INTERNAL_7bf83928_4_k_cu_e97d97ea_72424cuda3std3__45__cpo4cendE:
	.zero		1
	.type		_ZN39_INTERNAL_7bf83928_4_k_cu_e97d97ea_72424cuda3std6ranges3__45__cpo4swapE,@object
	.size		_ZN39_INTERNAL_7bf83928_4_k_cu_e97d97ea_72424cuda3std6ranges3__45__cpo4swapE,(.L_8 - _ZN39_INTERNAL_7bf83928_4_k_cu_e97d97ea_72424cuda3std6ranges3__45__cpo4swapE)
_ZN39_INTERNAL_7bf83928_4_k_cu_e97d97ea_72424cuda3std6ranges3__45__cpo4swapE:
	.zero		1
.L_8:


//--------------------- .nv.constant0._ZN7cutlass13device_kernelINS_4gemm6kernel13GemmUniversalIN4cute5tupleIJiiiiEEENS1_10collective13CollectiveMmaINS1_34MainloopSm90TmaGmmaWarpSpecializedILi5ENS5_IJNS4_1CILi2EEESB_NSA_ILi1EEEEEENS1_32KernelTmaWarpSpecializedPingpongEEENS5_IJNSA_ILi64EEENSA_ILi128EEESG_EEENS_10tfloat32_tENS5_IJlSC_lEEESJ_SK_NS4_8TiledMMAINS4_8MMA_AtomIJNS4_4SM904GMMA30MMA_64x128x8_F32TF32TF32_SS_TNILNSO_7ScaleInE1ELSQ_1EEEEEENS4_6LayoutINS5_IJSC_SC_SC_EEENS5_IJNSA_ILi0EEESV_SV_EEEEENS5_IJNS4_10UnderscoreESY_SY_EEEEENS4_23SM90_TMA_LOAD_MULTICASTENS4_14ComposedLayoutINS4_7SwizzleILi3ELi4ELi3EEENS4_18smem_ptr_flag_bitsILi32EEENST_INS5_IJNSA_ILi8EEENSA_ILi32EEEEEENS5_IJS18_SC_EEEEEEEvNS4_8identityES11_S1C_vS1D_EENS_8epilogue10collective6detail29Sm90TmaWarpSpecializedAdapterINS1G_15DefaultEpilogueISJ_SK_SK_NS1F_6thread17LinearCombinationISJ_Li1EffLNS1K_9ScaleType4KindE0ELNS_15FloatRoundStyleE2ESJ_EENS1_15EpilogueDefaultEEEEEvvEEEEvNT_6ParamsE --------------------------
	.section	.nv.constant0._ZN7cutlass13device_kernelINS_4gemm6kernel13GemmUniversalIN4cute5tupleIJiiiiEEENS1_10collective13CollectiveMmaINS1_34MainloopSm90TmaGmmaWarpSpecializedILi5ENS5_IJNS4_1CILi2EEESB_NSA_ILi1EEEEEENS1_32KernelTmaWarpSpecializedPingpongEEENS5_IJNSA_ILi64EEENSA_ILi128EEESG_EEENS_10tfloat32_tENS5_IJlSC_lEEESJ_SK_NS4_8TiledMMAINS4_8MMA_AtomIJNS4_4SM904GMMA30MMA_64x128x8_F32TF32TF32_SS_TNILNSO_7ScaleInE1ELSQ_1EEEEEENS4_6LayoutINS5_IJSC_SC_SC_EEENS5_IJNSA_ILi0EEESV_SV_EEEEENS5_IJNS4_10UnderscoreESY_SY_EEEEENS4_23SM90_TMA_LOAD_MULTICASTENS4_14ComposedLayoutINS4_7SwizzleILi3ELi4ELi3EEENS4_18smem_ptr_flag_bitsILi32EEENST_INS5_IJNSA_ILi8EEENSA_ILi32EEEEEENS5_IJS18_SC_EEEEEEEvNS4_8identityES11_S1C_vS1D_EENS_8epilogue10collective6detail29Sm90TmaWarpSpecializedAdapterINS1G_15DefaultEpilogueISJ_SK_SK_NS1F_6thread17LinearCombinationISJ_Li1EffLNS1K_9ScaleType4KindE0ELNS_15FloatRoundStyleE2ESJ_EENS1_15EpilogueDefaultEEEEEvvEEEEvNT_6ParamsE,"a",@progbits
	.sectionflags	@""
	.align	4
.nv.constant0._ZN7cutlass13device_kernelINS_4gemm6kernel13GemmUniversalIN4cute5tupleIJiiiiEEENS1_10collective13CollectiveMmaINS1_34MainloopSm90TmaGmmaWarpSpecializedILi5ENS5_IJNS4_1CILi2EEESB_NSA_ILi1EEEEEENS1_32KernelTmaWarpSpecializedPingpongEEENS5_IJNSA_ILi64EEENSA_ILi128EEESG_EEENS_10tfloat32_tENS5_IJlSC_lEEESJ_SK_NS4_8TiledMMAINS4_8MMA_AtomIJNS4_4SM904GMMA30MMA_64x128x8_F32TF32TF32_SS_TNILNSO_7ScaleInE1ELSQ_1EEEEEENS4_6LayoutINS5_IJSC_SC_SC_EEENS5_IJNSA_ILi0EEESV_SV_EEEEENS5_IJNS4_10UnderscoreESY_SY_EEEEENS4_23SM90_TMA_LOAD_MULTICASTENS4_14ComposedLayoutINS4_7SwizzleILi3ELi4ELi3EEENS4_18smem_ptr_flag_bitsILi32EEENST_INS5_IJNSA_ILi8EEENSA_ILi32EEEEEENS5_IJS18_SC_EEEEEEEvNS4_8identityES11_S1C_vS1D_EENS_8epilogue10collective6detail29Sm90TmaWarpSpecializedAdapterINS1G_15DefaultEpilogueISJ_SK_SK_NS1F_6thread17LinearCombinationISJ_Li1EffLNS1K_9ScaleType4KindE0ELNS_15FloatRoundStyleE2ESJ_EENS1_15EpilogueDefaultEEEEEvvEEEEvNT_6ParamsE:
	.zero		1664


//--------------------- SYMBOLS --------------------------

	.type		.nv.reservedSmem.offset0,@object
	.size		.nv.reservedSmem.offset0,0x4
	.type		__assertfail,@function
